// auto-generated by cutlass_sweep.gemm — config: {"arch": "sm_100", "cluster_m": 1, "cluster_n": 1, "dtype": "int8", "dtype_b": "int8", "layout": "tt", "stages": 0, "tile_k": 64, "tile_m": 128, "tile_n": 128}
#include "cutlass/cutlass.h"
#include "cutlass/gemm/collective/collective_builder.hpp"
#include "cutlass/gemm/device/gemm_universal_adapter.h"
#include "cutlass/gemm/kernel/gemm_universal.hpp"
#include "cutlass/epilogue/collective/collective_builder.hpp"

using ElemA = int8_t;
using ElemB = int8_t;
using ElemCD = int8_t;
using Acc  = int32_t;
using TileShape    = cute::Shape<cute::_128, cute::_128, cute::_64>;
using ClusterShape = cute::Shape<cute::_1, cute::_1, cute::_1>;

using CollectiveEpilogue = typename cutlass::epilogue::collective::CollectiveBuilder<
    cutlass::arch::Sm100, cutlass::arch::OpClassTensorOp,
    TileShape, ClusterShape,
    cutlass::epilogue::collective::EpilogueTileAuto,
    Acc, Acc,
    ElemCD, cutlass::layout::RowMajor, 128 / cutlass::sizeof_bits<ElemCD>::value,
    ElemCD, cutlass::layout::RowMajor, 128 / cutlass::sizeof_bits<ElemCD>::value,
    cutlass::epilogue::collective::EpilogueScheduleAuto
  >::CollectiveOp;

using CollectiveMainloop = typename cutlass::gemm::collective::CollectiveBuilder<
    cutlass::arch::Sm100, cutlass::arch::OpClassTensorOp,
    ElemA, cutlass::layout::ColumnMajor, 128 / cutlass::sizeof_bits<ElemA>::value,
    ElemB, cutlass::layout::ColumnMajor, 128 / cutlass::sizeof_bits<ElemB>::value,
    Acc,
    TileShape, ClusterShape,
    cutlass::gemm::collective::StageCountAutoCarveout<static_cast<int>(sizeof(typename CollectiveEpilogue::SharedStorage))>,
    cutlass::gemm::collective::KernelScheduleAuto
  >::CollectiveOp;

using GemmKernel = cutlass::gemm::kernel::GemmUniversal<
    cute::Shape<int,int,int,int>,
    CollectiveMainloop,
    CollectiveEpilogue
>;
using Gemm = cutlass::gemm::device::GemmUniversalAdapter<GemmKernel>;

// Force the device kernel symbol into the cubin without needing a host main.
auto* _anchor = &cutlass::device_kernel<GemmKernel>;


// ===== COMPILED SASS (sm_100a) =====

	.target	sm_100a

	.elftype	@"ET_EXEC"


//--------------------- .note.nv.tkinfo           --------------------------
	.section	.note.nv.tkinfo,"",@"SHT_NOTE"
	.sectionflags	@"SHF_NOTE_NV_TKINFO"
	.tkinfo
        /*0018*/ 	.word	0x00000002
        /*0030*/ 	.string	""
        /*0030*/ 	.string	"ptxas"
        /*0030*/ 	.string	"Cuda compilation tools, release 13.0, V13.0.88"
        /*0030*/ 	.string	"Build cuda_13.0.r13.0/compiler.36424714_0"
        /*0030*/ 	.string	"-arch sm_100a -m 64 "



//--------------------- .note.nv.cuinfo           --------------------------
	.section	.note.nv.cuinfo,"",@"SHT_NOTE"
	.sectionflags	@"SHF_NOTE_NV_CUINFO"
        /*0018*/ 	.short	0x0002
        /*001a*/ 	.short	0x0064
        /*001c*/ 	.short	0x0082
	.zero		2


//--------------------- .nv.info                  --------------------------
	.section	.nv.info,"",@"SHT_CUDA_INFO"
	.align	4


	//----- nvinfo : EIATTR_REGCOUNT
	.align		4
        /*0000*/ 	.byte	0x04, 0x2f
        /*0002*/ 	.short	(.L_19 - .L_18)
	.align		4
.L_18:
        /*0004*/ 	.word	index@(_ZN7cutlass13device_kernelINS_4gemm6kernel13GemmUniversalIN4cute5tupleIJiiiiEEENS1_10collective13CollectiveMmaINS1_35MainloopSm100TmaUmmaWarpSpecializedILi12ELi2ELi4ENS5_IJNS4_1CILi1EEESB_SB_EEEEENS5_IJNSA_ILi128EEESE_NSA_ILi64EEEEEEaNS5_IJSB_llEEEaNS5_IJlSB_lEEENS4_8TiledMMAINS4_8MMA_AtomIJNS4_15SM100_MMA_S8_SSIaaiLi128ELi128ELNS4_4UMMA5MajorE1ELSN_0ELNSM_8SaturateE0EEEEEENS4_6LayoutISC_NS5_IJNSA_ILi0EEESS_SS_EEEEENS5_IJNS4_10UnderscoreESV_SV_EEEEENS4_13SM90_TMA_LOADENS4_14ComposedLayoutINS4_7SwizzleILi3ELi4ELi3EEENS4_18smem_ptr_flag_bitsILi8EEENSR_INS5_IJSE_NSA_ILi8EEEEEENS5_IJSB_SE_EEEEEEEvNS4_8identityESY_NSZ_INS10_ILi2ELi4ELi3EEES13_NSR_INS5_IJS14_SF_EEENS5_IJSF_SB_EEEEEEEvS19_EENS_8epilogue10collective18CollectiveEpilogueINS1G_23Sm100TmaWarpSpecializedILi2ELi2ELi64ELb0ELb0EEEJSG_NS5_IJNSR_ISE_SB_EENSR_ISF_SB_EEEEEaSI_aSI_NS1G_6fusion15FusionCallbacksIS1K_NS1O_17LinearCombinationIaiaiLNS_15FloatRoundStyleE2EEESG_S1N_JEEENS4_5SM1004TMEM4LOAD26SM100_TMEM_LOAD_32dp32b64xESY_S1E_NS4_39AutoVectorizingCopyWithAssumedAlignmentILi128EEENS4_14SM90_TMA_STOREES1E_S1Z_S1Z_EEEvvEEEEvNT_6ParamsE)
        /*0008*/ 	.word	0x000000af


	//----- nvinfo : EIATTR_FRAME_SIZE
	.align		4
.L_19:
        /*000c*/ 	.byte	0x04, 0x11
        /*000e*/ 	.short	(.L_21 - .L_20)
	.align		4
.L_20:
        /*0010*/ 	.word	index@($__internal_2_$__cuda_sm10x_tcgen05_guardrail_trap_unallocated_columns_being_dealloced)
        /*0014*/ 	.word	0x00000000


	//----- nvinfo : EIATTR_FRAME_SIZE
	.align		4
.L_21:
        /*0018*/ 	.byte	0x04, 0x11
        /*001a*/ 	.short	(.L_23 - .L_22)
	.align		4
.L_22:
        /*001c*/ 	.word	index@($__internal_1_$__cuda_sm10x_tcgen05_guardrail_trap_phase_invalid_during_alloc)
        /*0020*/ 	.word	0x00000000


	//----- nvinfo : EIATTR_FRAME_SIZE
	.align		4
.L_23:
        /*0024*/ 	.byte	0x04, 0x11
        /*0026*/ 	.short	(.L_25 - .L_24)
	.align		4
.L_24:
        /*0028*/ 	.word	index@($__internal_0_$__cuda_sm10x_tcgen05_guardrail_trap_col_being_dealloced_not_returned_by_alloc)
        /*002c*/ 	.word	0x00000000


	//----- nvinfo : EIATTR_FRAME_SIZE
	.align		4
.L_25:
        /*0030*/ 	.byte	0x04, 0x11
        /*0032*/ 	.short	(.L_27 - .L_26)
	.align		4
.L_26:
        /*0034*/ 	.word	index@(_ZN7cutlass13device_kernelINS_4gemm6kernel13GemmUniversalIN4cute5tupleIJiiiiEEENS1_10collective13CollectiveMmaINS1_35MainloopSm100TmaUmmaWarpSpecializedILi12ELi2ELi4ENS5_IJNS4_1CILi1EEESB_SB_EEEEENS5_IJNSA_ILi128EEESE_NSA_ILi64EEEEEEaNS5_IJSB_llEEEaNS5_IJlSB_lEEENS4_8TiledMMAINS4_8MMA_AtomIJNS4_15SM100_MMA_S8_SSIaaiLi128ELi128ELNS4_4UMMA5MajorE1ELSN_0ELNSM_8SaturateE0EEEEEENS4_6LayoutISC_NS5_IJNSA_ILi0EEESS_SS_EEEEENS5_IJNS4_10UnderscoreESV_SV_EEEEENS4_13SM90_TMA_LOADENS4_14ComposedLayoutINS4_7SwizzleILi3ELi4ELi3EEENS4_18smem_ptr_flag_bitsILi8EEENSR_INS5_IJSE_NSA_ILi8EEEEEENS5_IJSB_SE_EEEEEEEvNS4_8identityESY_NSZ_INS10_ILi2ELi4ELi3EEES13_NSR_INS5_IJS14_SF_EEENS5_IJSF_SB_EEEEEEEvS19_EENS_8epilogue10collective18CollectiveEpilogueINS1G_23Sm100TmaWarpSpecializedILi2ELi2ELi64ELb0ELb0EEEJSG_NS5_IJNSR_ISE_SB_EENSR_ISF_SB_EEEEEaSI_aSI_NS1G_6fusion15FusionCallbacksIS1K_NS1O_17LinearCombinationIaiaiLNS_15FloatRoundStyleE2EEESG_S1N_JEEENS4_5SM1004TMEM4LOAD26SM100_TMEM_LOAD_32dp32b64xESY_S1E_NS4_39AutoVectorizingCopyWithAssumedAlignmentILi128EEENS4_14SM90_TMA_STOREES1E_S1Z_S1Z_EEEvvEEEEvNT_6ParamsE)
        /*0038*/ 	.word	0x00000000


	//----- nvinfo : EIATTR_MIN_STACK_SIZE
	.align		4
.L_27:
        /*003c*/ 	.byte	0x04, 0x12
        /*003e*/ 	.short	(.L_29 - .L_28)
	.align		4
.L_28:
        /*0040*/ 	.word	index@(_ZN7cutlass13device_kernelINS_4gemm6kernel13GemmUniversalIN4cute5tupleIJiiiiEEENS1_10collective13CollectiveMmaINS1_35MainloopSm100TmaUmmaWarpSpecializedILi12ELi2ELi4ENS5_IJNS4_1CILi1EEESB_SB_EEEEENS5_IJNSA_ILi128EEESE_NSA_ILi64EEEEEEaNS5_IJSB_llEEEaNS5_IJlSB_lEEENS4_8TiledMMAINS4_8MMA_AtomIJNS4_15SM100_MMA_S8_SSIaaiLi128ELi128ELNS4_4UMMA5MajorE1ELSN_0ELNSM_8SaturateE0EEEEEENS4_6LayoutISC_NS5_IJNSA_ILi0EEESS_SS_EEEEENS5_IJNS4_10UnderscoreESV_SV_EEEEENS4_13SM90_TMA_LOADENS4_14ComposedLayoutINS4_7SwizzleILi3ELi4ELi3EEENS4_18smem_ptr_flag_bitsILi8EEENSR_INS5_IJSE_NSA_ILi8EEEEEENS5_IJSB_SE_EEEEEEEvNS4_8identityESY_NSZ_INS10_ILi2ELi4ELi3EEES13_NSR_INS5_IJS14_SF_EEENS5_IJSF_SB_EEEEEEEvS19_EENS_8epilogue10collective18CollectiveEpilogueINS1G_23Sm100TmaWarpSpecializedILi2ELi2ELi64ELb0ELb0EEEJSG_NS5_IJNSR_ISE_SB_EENSR_ISF_SB_EEEEEaSI_aSI_NS1G_6fusion15FusionCallbacksIS1K_NS1O_17LinearCombinationIaiaiLNS_15FloatRoundStyleE2EEESG_S1N_JEEENS4_5SM1004TMEM4LOAD26SM100_TMEM_LOAD_32dp32b64xESY_S1E_NS4_39AutoVectorizingCopyWithAssumedAlignmentILi128EEENS4_14SM90_TMA_STOREES1E_S1Z_S1Z_EEEvvEEEEvNT_6ParamsE)
        /*0044*/ 	.word	0x00000000
.L_29:


//--------------------- .nv.compat                --------------------------
	.section	.nv.compat,"",@"SHT_CUDA_COMPAT_INFO"
	.align	4
        /*0000*/ 	.byte	0x02, 0x09, 0x01, 0x00, 0x02, 0x02, 0x03, 0x00, 0x02, 0x05, 0x06, 0x00, 0x03, 0x07, 0x01, 0x01
        /*0010*/ 	.byte	0x02, 0x03, 0x01, 0x00, 0x02, 0x06, 0x01, 0x00, 0x04, 0x0b, 0x08, 0x00, 0x01, 0x00, 0x00, 0x00
        /*0020*/ 	.byte	0x00, 0x00, 0x00, 0x00


//--------------------- .nv.info._ZN7cutlass13device_kernelINS_4gemm6kernel13GemmUniversalIN4cute5tupleIJiiiiEEENS1_10collective13CollectiveMmaINS1_35MainloopSm100TmaUmmaWarpSpecializedILi12ELi2ELi4ENS5_IJNS4_1CILi1EEESB_SB_EEEEENS5_IJNSA_ILi128EEESE_NSA_ILi64EEEEEEaNS5_IJSB_llEEEaNS5_IJlSB_lEEENS4_8TiledMMAINS4_8MMA_AtomIJNS4_15SM100_MMA_S8_SSIaaiLi128ELi128ELNS4_4UMMA5MajorE1ELSN_0ELNSM_8SaturateE0EEEEEENS4_6LayoutISC_NS5_IJNSA_ILi0EEESS_SS_EEEEENS5_IJNS4_10UnderscoreESV_SV_EEEEENS4_13SM90_TMA_LOADENS4_14ComposedLayoutINS4_7SwizzleILi3ELi4ELi3EEENS4_18smem_ptr_flag_bitsILi8EEENSR_INS5_IJSE_NSA_ILi8EEEEEENS5_IJSB_SE_EEEEEEEvNS4_8identityESY_NSZ_INS10_ILi2ELi4ELi3EEES13_NSR_INS5_IJS14_SF_EEENS5_IJSF_SB_EEEEEEEvS19_EENS_8epilogue10collective18CollectiveEpilogueINS1G_23Sm100TmaWarpSpecializedILi2ELi2ELi64ELb0ELb0EEEJSG_NS5_IJNSR_ISE_SB_EENSR_ISF_SB_EEEEEaSI_aSI_NS1G_6fusion15FusionCallbacksIS1K_NS1O_17LinearCombinationIaiaiLNS_15FloatRoundStyleE2EEESG_S1N_JEEENS4_5SM1004TMEM4LOAD26SM100_TMEM_LOAD_32dp32b64xESY_S1E_NS4_39AutoVectorizingCopyWithAssumedAlignmentILi128EEENS4_14SM90_TMA_STOREES1E_S1Z_S1Z_EEEvvEEEEvNT_6ParamsE --------------------------
	.section	.nv.info._ZN7cutlass13device_kernelINS_4gemm6kernel13GemmUniversalIN4cute5tupleIJiiiiEEENS1_10collective13CollectiveMmaINS1_35MainloopSm100TmaUmmaWarpSpecializedILi12ELi2ELi4ENS5_IJNS4_1CILi1EEESB_SB_EEEEENS5_IJNSA_ILi128EEESE_NSA_ILi64EEEEEEaNS5_IJSB_llEEEaNS5_IJlSB_lEEENS4_8TiledMMAINS4_8MMA_AtomIJNS4_15SM100_MMA_S8_SSIaaiLi128ELi128ELNS4_4UMMA5MajorE1ELSN_0ELNSM_8SaturateE0EEEEEENS4_6LayoutISC_NS5_IJNSA_ILi0EEESS_SS_EEEEENS5_IJNS4_10UnderscoreESV_SV_EEEEENS4_13SM90_TMA_LOADENS4_14ComposedLayoutINS4_7SwizzleILi3ELi4ELi3EEENS4_18smem_ptr_flag_bitsILi8EEENSR_INS5_IJSE_NSA_ILi8EEEEEENS5_IJSB_SE_EEEEEEEvNS4_8identityESY_NSZ_INS10_ILi2ELi4ELi3EEES13_NSR_INS5_IJS14_SF_EEENS5_IJSF_SB_EEEEEEEvS19_EENS_8epilogue10collective18CollectiveEpilogueINS1G_23Sm100TmaWarpSpecializedILi2ELi2ELi64ELb0ELb0EEEJSG_NS5_IJNSR_ISE_SB_EENSR_ISF_SB_EEEEEaSI_aSI_NS1G_6fusion15FusionCallbacksIS1K_NS1O_17LinearCombinationIaiaiLNS_15FloatRoundStyleE2EEESG_S1N_JEEENS4_5SM1004TMEM4LOAD26SM100_TMEM_LOAD_32dp32b64xESY_S1E_NS4_39AutoVectorizingCopyWithAssumedAlignmentILi128EEENS4_14SM90_TMA_STOREES1E_S1Z_S1Z_EEEvvEEEEvNT_6ParamsE,"",@"SHT_CUDA_INFO"
	.sectionflags	@""
	.align	4


	//----- nvinfo : EIATTR_CUDA_API_VERSION
	.align		4
        /*0000*/ 	.byte	0x04, 0x37
        /*0002*/ 	.short	(.L_31 - .L_30)
.L_30:
        /*0004*/ 	.word	0x00000082


	//----- nvinfo : EIATTR_KPARAM_INFO
	.align		4
.L_31:
        /*0008*/ 	.byte	0x04, 0x17
        /*000a*/ 	.short	(.L_33 - .L_32)
.L_32:
        /*000c*/ 	.word	0x00000000
        /*0010*/ 	.short	0x0000
        /*0012*/ 	.short	0x0000
        /*0014*/ 	.byte	0x00, 0xf0, 0x01, 0x20


	//----- nvinfo : EIATTR_AT_ENTRY_FRAGMENTS
	.align		4
.L_33:
        /*0018*/ 	.byte	0x04, 0x4f
        /*001a*/ 	.short	(.L_35 - .L_34)


	//   ....[0]....
.L_34:
        /*001c*/ 	.word	0x00000006


	//----- nvinfo : EIATTR_RESERVED_SMEM_USED
	.align		4
.L_35:
        /*0020*/ 	.byte	0x01, 0x41
	.zero		2


	//----- nvinfo : EIATTR_SPARSE_MMA_MASK
	.align		4
        /*0024*/ 	.byte	0x03, 0x50
        /*0026*/ 	.short	0x0000


	//----- nvinfo : EIATTR_TCGEN05_1CTA_USED
	.align		4
        /*0028*/ 	.byte	0x01, 0x51
	.zero		2


	//----- nvinfo : EIATTR_MAXREG_COUNT
	.align		4
        /*002c*/ 	.byte	0x03, 0x1b
        /*002e*/ 	.short	0x00ff


	//----- nvinfo : EIATTR_NUM_BARRIERS
	.align		4
        /*0030*/ 	.byte	0x02, 0x4c
        /*0032*/ 	.byte	0x07
	.zero		1


	//----- nvinfo : EIATTR_EXTERNS
	.align		4
        /*0034*/ 	.byte	0x04, 0x0f
        /*0036*/ 	.short	(.L_37 - .L_36)


	//   ....[0]....
	.align		4
.L_36:
        /*0038*/ 	.word	index@(__assertfail)


	//----- nvinfo : EIATTR_MERCURY_ISA_VERSION
	.align		4
.L_37:
        /*003c*/ 	.byte	0x03, 0x5f
        /*003e*/ 	.short	0x0101


	//----- nvinfo : EIATTR_INT_WARP_WIDE_INSTR_OFFSETS
	.align		4
        /*0040*/ 	.byte	0x04, 0x31
        /*0042*/ 	.short	(.L_39 - .L_38)


	//   ....[0]....
.L_38:
        /*0044*/ 	.word	0x00001ec0


	//   ....[1]....
        /*0048*/ 	.word	0x00003ca0


	//   ....[2]....
        /*004c*/ 	.word	0x00003cc0


	//   ....[3]....
        /*0050*/ 	.word	0x00003cf0


	//   ....[4]....
        /*0054*/ 	.word	0x00004620


	//   ....[5]....
        /*0058*/ 	.word	0x00004690


	//   ....[6]....
        /*005c*/ 	.word	0x00004870


	//   ....[7]....
        /*0060*/ 	.word	0x000049d0


	//----- nvinfo : EIATTR_COOP_GROUP_MASK_REGIDS
	.align		4
.L_39:
        /*0064*/ 	.byte	0x04, 0x29
        /*0066*/ 	.short	(.L_41 - .L_40)


	//   ....[0]....
.L_40:
        /*0068*/ 	.word	0xffffffff


	//   ....[1]....
        /*006c*/ 	.word	0xffffffff


	//   ....[2]....
        /*0070*/ 	.word	0xffffffff


	//   ....[3]....
        /*0074*/ 	.word	0xffffffff


	//   ....[4]....
        /*0078*/ 	.word	0xffffffff


	//   ....[5]....
        /*007c*/ 	.word	0xffffffff


	//   ....[6]....
        /*0080*/ 	.word	0xffffffff


	//   ....[7]....
        /*0084*/ 	.word	0xffffffff


	//   ....[8]....
        /*0088*/ 	.word	0xffffffff


	//   ....[9]....
        /*008c*/ 	.word	0xffffffff


	//   ....[10]....
        /*0090*/ 	.word	0xffffffff


	//   ....[11]....
        /*0094*/ 	.word	0xffffffff


	//   ....[12]....
        /*0098*/ 	.word	0xffffffff


	//----- nvinfo : EIATTR_COOP_GROUP_INSTR_OFFSETS
	.align		4
.L_41:
        /*009c*/ 	.byte	0x04, 0x28
        /*009e*/ 	.short	(.L_43 - .L_42)


	//   ....[0]....
.L_42:
        /*00a0*/ 	.word	0x00000090


	//   ....[1]....
        /*00a4*/ 	.word	0x000004d0


	//   ....[2]....
        /*00a8*/ 	.word	0x00000770


	//   ....[3]....
        /*00ac*/ 	.word	0x000008d0


	//   ....[4]....
        /*00b0*/ 	.word	0x000009d0


	//   ....[5]....
        /*00b4*/ 	.word	0x00000b40


	//   ....[6]....
        /*00b8*/ 	.word	0x00000ce0


	//   ....[7]....
        /*00bc*/ 	.word	0x00001da0


	//   ....[8]....
        /*00c0*/ 	.word	0x00003000


	//   ....[9]....
        /*00c4*/ 	.word	0x00003210


	//   ....[10]....
        /*00c8*/ 	.word	0x00003240


	//   ....[11]....
        /*00cc*/ 	.word	0x00003b80


	//   ....[12]....
        /*00d0*/ 	.word	0x00003db0


	//----- nvinfo : EIATTR_VRC_CTA_INIT_COUNT
	.align		4
.L_43:
        /*00d4*/ 	.byte	0x02, 0x4a
        /*00d6*/ 	.byte	0x80
	.zero		1


	//----- nvinfo : EIATTR_SYSCALL_OFFSETS
	.align		4
        /*00d8*/ 	.byte	0x04, 0x46
        /*00da*/ 	.short	(.L_45 - .L_44)


	//   ....[0]....
.L_44:
        /*00dc*/ 	.word	0x00005410


	//   ....[1]....
        /*00e0*/ 	.word	0x00005550


	//   ....[2]....
        /*00e4*/ 	.word	0x00005db0


	//   ....[3]....
        /*00e8*/ 	.word	0x000073b0


	//----- nvinfo : EIATTR_MBARRIER_INSTR_OFFSETS
	.align		4
.L_45:
        /*00ec*/ 	.byte	0x04, 0x39
        /*00ee*/ 	.short	(.L_47 - .L_46)


	//   ....[0]....
.L_46:
        /*00f0*/ 	.word	0x000005d0
        /*00f4*/ 	.word	0x000000ff
        /*00f8*/ 	.word	0x00000000
        /*00fc*/ 	.short	0x0100
        /*00fe*/ 	.byte	0x05
	.zero		1


	//   ....[1]....
        /*0100*/ 	.word	0x000005e0
        /*0104*/ 	.word	0x000000ff
        /*0108*/ 	.word	0x00000060
        /*010c*/ 	.short	0x0100
        /*010e*/ 	.byte	0x05
	.zero		1


	//   ....[2]....
        /*0110*/ 	.word	0x000005f0
        /*0114*/ 	.word	0x000000ff
        /*0118*/ 	.word	0x00000008
        /*011c*/ 	.short	0x0100
        /*011e*/ 	.byte	0x05
	.zero		1


	//   ....[3]....
        /*0120*/ 	.word	0x00000600
        /*0124*/ 	.word	0x000000ff
        /*0128*/ 	.word	0x00000068
        /*012c*/ 	.short	0x0100
        /*012e*/ 	.byte	0x05
	.zero		1


	//   ....[4]....
        /*0130*/ 	.word	0x00000610
        /*0134*/ 	.word	0x000000ff
        /*0138*/ 	.word	0x00000010
        /*013c*/ 	.short	0x0100
        /*013e*/ 	.byte	0x05
	.zero		1


	//   ....[5]....
        /*0140*/ 	.word	0x00000620
        /*0144*/ 	.word	0x000000ff
        /*0148*/ 	.word	0x00000070
        /*014c*/ 	.short	0x0100
        /*014e*/ 	.byte	0x05
	.zero		1


	//   ....[6]....
        /*0150*/ 	.word	0x00000630
        /*0154*/ 	.word	0x000000ff
        /*0158*/ 	.word	0x00000018
        /*015c*/ 	.short	0x0100
        /*015e*/ 	.byte	0x05
	.zero		1


	//   ....[7]....
        /*0160*/ 	.word	0x00000640
        /*0164*/ 	.word	0x000000ff
        /*0168*/ 	.word	0x00000078
        /*016c*/ 	.short	0x0100
        /*016e*/ 	.byte	0x05
	.zero		1


	//   ....[8]....
        /*0170*/ 	.word	0x00000650
        /*0174*/ 	.word	0x000000ff
        /*0178*/ 	.word	0x00000020
        /*017c*/ 	.short	0x0100
        /*017e*/ 	.byte	0x05
	.zero		1


	//   ....[9]....
        /*0180*/ 	.word	0x00000660
        /*0184*/ 	.word	0x000000ff
        /*0188*/ 	.word	0x00000080
        /*018c*/ 	.short	0x0100
        /*018e*/ 	.byte	0x05
	.zero		1


	//   ....[10]....
        /*0190*/ 	.word	0x00000670
        /*0194*/ 	.word	0x000000ff
        /*0198*/ 	.word	0x00000028
        /*019c*/ 	.short	0x0100
        /*019e*/ 	.byte	0x05
	.zero		1


	//   ....[11]....
        /*01a0*/ 	.word	0x00000680
        /*01a4*/ 	.word	0x000000ff
        /*01a8*/ 	.word	0x00000088
        /*01ac*/ 	.short	0x0100
        /*01ae*/ 	.byte	0x05
	.zero		1


	//   ....[12]....
        /*01b0*/ 	.word	0x00000690
        /*01b4*/ 	.word	0x000000ff
        /*01b8*/ 	.word	0x00000030
        /*01bc*/ 	.short	0x0100
        /*01be*/ 	.byte	0x05
	.zero		1


	//   ....[13]....
        /*01c0*/ 	.word	0x000006a0
        /*01c4*/ 	.word	0x000000ff
        /*01c8*/ 	.word	0x00000090
        /*01cc*/ 	.short	0x0100
        /*01ce*/ 	.byte	0x05
	.zero		1


	//   ....[14]....
        /*01d0*/ 	.word	0x000006b0
        /*01d4*/ 	.word	0x000000ff
        /*01d8*/ 	.word	0x00000038
        /*01dc*/ 	.short	0x0100
        /*01de*/ 	.byte	0x05
	.zero		1


	//   ....[15]....
        /*01e0*/ 	.word	0x000006c0
        /*01e4*/ 	.word	0x000000ff
        /*01e8*/ 	.word	0x00000098
        /*01ec*/ 	.short	0x0100
        /*01ee*/ 	.byte	0x05
	.zero		1


	//   ....[16]....
        /*01f0*/ 	.word	0x000006d0
        /*01f4*/ 	.word	0x000000ff
        /*01f8*/ 	.word	0x00000040
        /*01fc*/ 	.short	0x0100
        /*01fe*/ 	.byte	0x05
	.zero		1


	//   ....[17]....
        /*0200*/ 	.word	0x000006e0
        /*0204*/ 	.word	0x000000ff
        /*0208*/ 	.word	0x000000a0
        /*020c*/ 	.short	0x0100
        /*020e*/ 	.byte	0x05
	.zero		1


	//   ....[18]....
        /*0210*/ 	.word	0x000006f0
        /*0214*/ 	.word	0x000000ff
        /*0218*/ 	.word	0x00000048
        /*021c*/ 	.short	0x0100
        /*021e*/ 	.byte	0x05
	.zero		1


	//   ....[19]....
        /*0220*/ 	.word	0x00000700
        /*0224*/ 	.word	0x000000ff
        /*0228*/ 	.word	0x000000a8
        /*022c*/ 	.short	0x0100
        /*022e*/ 	.byte	0x05
	.zero		1


	//   ....[20]....
        /*0230*/ 	.word	0x00000710
        /*0234*/ 	.word	0x000000ff
        /*0238*/ 	.word	0x00000050
        /*023c*/ 	.short	0x0100
        /*023e*/ 	.byte	0x05
	.zero		1


	//   ....[21]....
        /*0240*/ 	.word	0x00000720
        /*0244*/ 	.word	0x000000ff
        /*0248*/ 	.word	0x000000b0
        /*024c*/ 	.short	0x0100
        /*024e*/ 	.byte	0x05
	.zero		1


	//   ....[22]....
        /*0250*/ 	.word	0x00000730
        /*0254*/ 	.word	0x000000ff
        /*0258*/ 	.word	0x00000058
        /*025c*/ 	.short	0x0100
        /*025e*/ 	.byte	0x05
	.zero		1


	//   ....[23]....
        /*0260*/ 	.word	0x00000740
        /*0264*/ 	.word	0x000000ff
        /*0268*/ 	.word	0x000000b8
        /*026c*/ 	.short	0x0100
        /*026e*/ 	.byte	0x05
	.zero		1


	//   ....[24]....
        /*0270*/ 	.word	0x00000880
        /*0274*/ 	.word	0x000000ff
        /*0278*/ 	.word	0x000000c0
        /*027c*/ 	.short	0x0100
        /*027e*/ 	.byte	0x07
	.zero		1


	//   ....[25]....
        /*0280*/ 	.word	0x00000890
        /*0284*/ 	.word	0x000000ff
        /*0288*/ 	.word	0x000000d0
        /*028c*/ 	.short	0x0100
        /*028e*/ 	.byte	0x07
	.zero		1


	//   ....[26]....
        /*0290*/ 	.word	0x000008a0
        /*0294*/ 	.word	0x000000ff
        /*0298*/ 	.word	0x000000c8
        /*029c*/ 	.short	0x0100
        /*029e*/ 	.byte	0x07
	.zero		1


	//   ....[27]....
        /*02a0*/ 	.word	0x000008b0
        /*02a4*/ 	.word	0x000000ff
        /*02a8*/ 	.word	0x000000d8
        /*02ac*/ 	.short	0x0100
        /*02ae*/ 	.byte	0x07
	.zero		1


	//   ....[28]....
        /*02b0*/ 	.word	0x000009a0
        /*02b4*/ 	.word	0x000000ff
        /*02b8*/ 	.word	0x000000e0
        /*02bc*/ 	.short	0x0100
        /*02be*/ 	.byte	0x05
	.zero		1


	//   ....[29]....
        /*02c0*/ 	.word	0x000009b0
        /*02c4*/ 	.word	0x000000ff
        /*02c8*/ 	.word	0x000000e8
        /*02cc*/ 	.short	0x0100
        /*02ce*/ 	.byte	0x05
	.zero		1


	//   ....[30]....
        /*02d0*/ 	.word	0x00000af0
        /*02d4*/ 	.word	0x000000ff
        /*02d8*/ 	.word	0x000000f0
        /*02dc*/ 	.short	0x0100
        /*02de*/ 	.byte	0x05
	.zero		1


	//   ....[31]....
        /*02e0*/ 	.word	0x00000b00
        /*02e4*/ 	.word	0x000000ff
        /*02e8*/ 	.word	0x00000100
        /*02ec*/ 	.short	0x0100
        /*02ee*/ 	.byte	0x05
	.zero		1


	//   ....[32]....
        /*02f0*/ 	.word	0x00000b10
        /*02f4*/ 	.word	0x000000ff
        /*02f8*/ 	.word	0x000000f8
        /*02fc*/ 	.short	0x0100
        /*02fe*/ 	.byte	0x05
	.zero		1


	//   ....[33]....
        /*0300*/ 	.word	0x00000b20
        /*0304*/ 	.word	0x000000ff
        /*0308*/ 	.word	0x00000108
        /*030c*/ 	.short	0x0100
        /*030e*/ 	.byte	0x05
	.zero		1


	//   ....[34]....
        /*0310*/ 	.word	0x00000c50
        /*0314*/ 	.word	0x000000ff
        /*0318*/ 	.word	0x00000110
        /*031c*/ 	.short	0x0100
        /*031e*/ 	.byte	0x07
	.zero		1


	//   ....[35]....
        /*0320*/ 	.word	0x00000c60
        /*0324*/ 	.word	0x000000ff
        /*0328*/ 	.word	0x00000130
        /*032c*/ 	.short	0x0100
        /*032e*/ 	.byte	0x07
	.zero		1


	//   ....[36]....
        /*0330*/ 	.word	0x00000c70
        /*0334*/ 	.word	0x000000ff
        /*0338*/ 	.word	0x00000118
        /*033c*/ 	.short	0x0100
        /*033e*/ 	.byte	0x07
	.zero		1


	//   ....[37]....
        /*0340*/ 	.word	0x00000c80
        /*0344*/ 	.word	0x000000ff
        /*0348*/ 	.word	0x00000138
        /*034c*/ 	.short	0x0100
        /*034e*/ 	.byte	0x07
	.zero		1


	//   ....[38]....
        /*0350*/ 	.word	0x00000c90
        /*0354*/ 	.word	0x000000ff
        /*0358*/ 	.word	0x00000120
        /*035c*/ 	.short	0x0100
        /*035e*/ 	.byte	0x07
	.zero		1


	//   ....[39]....
        /*0360*/ 	.word	0x00000ca0
        /*0364*/ 	.word	0x000000ff
        /*0368*/ 	.word	0x00000140
        /*036c*/ 	.short	0x0100
        /*036e*/ 	.byte	0x07
	.zero		1


	//   ....[40]....
        /*0370*/ 	.word	0x00000cb0
        /*0374*/ 	.word	0x000000ff
        /*0378*/ 	.word	0x00000128
        /*037c*/ 	.short	0x0100
        /*037e*/ 	.byte	0x07
	.zero		1


	//   ....[41]....
        /*0380*/ 	.word	0x00000cc0
        /*0384*/ 	.word	0x000000ff
        /*0388*/ 	.word	0x00000148
        /*038c*/ 	.short	0x0100
        /*038e*/ 	.byte	0x07
	.zero		1


	//   ....[42]....
        /*0390*/ 	.word	0x00000db0
        /*0394*/ 	.word	0x000000ff
        /*0398*/ 	.word	0x00000150
        /*039c*/ 	.short	0x0100
        /*039e*/ 	.byte	0x05
	.zero		1


	//   ....[43]....
        /*03a0*/ 	.word	0x00000dc0
        /*03a4*/ 	.word	0x000000ff
        /*03a8*/ 	.word	0x00000160
        /*03ac*/ 	.short	0x0100
        /*03ae*/ 	.byte	0x05
	.zero		1


	//   ....[44]....
        /*03b0*/ 	.word	0x00000dd0
        /*03b4*/ 	.word	0x000000ff
        /*03b8*/ 	.word	0x00000158
        /*03bc*/ 	.short	0x0100
        /*03be*/ 	.byte	0x05
	.zero		1


	//   ....[45]....
        /*03c0*/ 	.word	0x00000de0
        /*03c4*/ 	.word	0x000000ff
        /*03c8*/ 	.word	0x00000168
        /*03cc*/ 	.short	0x0100
        /*03ce*/ 	.byte	0x05
	.zero		1


	//   ....[46]....
        /*03d0*/ 	.word	0x000016c0
        /*03d4*/ 	.word	0x00000003
        /*03d8*/ 	.word	0x00000160
        /*03dc*/ 	.short	0x010a
        /*03de*/ 	.byte	0xff
	.zero		1


	//   ....[47]....
        /*03e0*/ 	.word	0x000016f0
        /*03e4*/ 	.word	0x00000003
        /*03e8*/ 	.word	0x00000150
        /*03ec*/ 	.short	0x0101
        /*03ee*/ 	.byte	0xff
	.zero		1


	//   ....[48]....
        /*03f0*/ 	.word	0x000017c0
        /*03f4*/ 	.word	0x000000ff
        /*03f8*/ 	.word	0x00000060
        /*03fc*/ 	.short	0x010a
        /*03fe*/ 	.byte	0x08
	.zero		1


	//   ....[49]....
        /*0400*/ 	.word	0x00001860
        /*0404*/ 	.word	0x000000ff
        /*0408*/ 	.word	0x00000060
        /*040c*/ 	.short	0x010a
        /*040e*/ 	.byte	0x21
	.zero		1


	//   ....[50]....
        /*0410*/ 	.word	0x000019c0
        /*0414*/ 	.word	0x000000ff
        /*0418*/ 	.word	0x00000060
        /*041c*/ 	.short	0x010a
        /*041e*/ 	.byte	0x08
	.zero		1


	//   ....[51]....
        /*0420*/ 	.word	0x00001ab0
        /*0424*/ 	.word	0x000000ff
        /*0428*/ 	.word	0x000000e8
        /*042c*/ 	.short	0x0101
        /*042e*/ 	.byte	0x04
	.zero		1


	//   ....[52]....
        /*0430*/ 	.word	0x00001ad0
        /*0434*/ 	.word	0x000000ff
        /*0438*/ 	.word	0x00000060
        /*043c*/ 	.short	0x010a
        /*043e*/ 	.byte	0x08
	.zero		1


	//   ....[53]....
        /*0440*/ 	.word	0x00001b50
        /*0444*/ 	.word	0x000000ff
        /*0448*/ 	.word	0x00000060
        /*044c*/ 	.short	0x010a
        /*044e*/ 	.byte	0x11
	.zero		1


	//   ....[54]....
        /*0450*/ 	.word	0x00001cb0
        /*0454*/ 	.word	0x000000ff
        /*0458*/ 	.word	0x00000060
        /*045c*/ 	.short	0x010a
        /*045e*/ 	.byte	0x08
	.zero		1


	//   ....[55]....
        /*0460*/ 	.word	0x00001dd0
        /*0464*/ 	.word	0x00000002
        /*0468*/ 	.word	0x000000f0
        /*046c*/ 	.short	0x010a
        /*046e*/ 	.byte	0xff
	.zero		1


	//   ....[56]....
        /*0470*/ 	.word	0x00001e90
        /*0474*/ 	.word	0x00000002
        /*0478*/ 	.word	0x00000000
        /*047c*/ 	.short	0x0101
        /*047e*/ 	.byte	0xff
	.zero		1


	//   ....[57]....
        /*0480*/ 	.word	0x000023f0
        /*0484*/ 	.word	0x000000ff
        /*0488*/ 	.word	0x00000000
        /*048c*/ 	.short	0x010a
        /*048e*/ 	.byte	0x05
	.zero		1


	//   ....[58]....
        /*0490*/ 	.word	0x00002480
        /*0494*/ 	.word	0x000000ff
        /*0498*/ 	.word	0x00000000
        /*049c*/ 	.short	0x010a
        /*049e*/ 	.byte	0x05
	.zero		1


	//   ....[59]....
        /*04a0*/ 	.word	0x00002510
        /*04a4*/ 	.word	0x000000ff
        /*04a8*/ 	.word	0x00000000
        /*04ac*/ 	.short	0x010a
        /*04ae*/ 	.byte	0x05
	.zero		1


	//   ....[60]....
        /*04b0*/ 	.word	0x000025a0
        /*04b4*/ 	.word	0x000000ff
        /*04b8*/ 	.word	0x00000000
        /*04bc*/ 	.short	0x010a
        /*04be*/ 	.byte	0x05
	.zero		1


	//   ....[61]....
        /*04c0*/ 	.word	0x00002630
        /*04c4*/ 	.word	0x000000ff
        /*04c8*/ 	.word	0x00000000
        /*04cc*/ 	.short	0x010a
        /*04ce*/ 	.byte	0x05
	.zero		1


	//   ....[62]....
        /*04d0*/ 	.word	0x000026c0
        /*04d4*/ 	.word	0x000000ff
        /*04d8*/ 	.word	0x00000000
        /*04dc*/ 	.short	0x010a
        /*04de*/ 	.byte	0x05
	.zero		1


	//   ....[63]....
        /*04e0*/ 	.word	0x00002750
        /*04e4*/ 	.word	0x000000ff
        /*04e8*/ 	.word	0x00000000
        /*04ec*/ 	.short	0x010a
        /*04ee*/ 	.byte	0x05
	.zero		1


	//   ....[64]....
        /*04f0*/ 	.word	0x000027e0
        /*04f4*/ 	.word	0x000000ff
        /*04f8*/ 	.word	0x00000000
        /*04fc*/ 	.short	0x010a
        /*04fe*/ 	.byte	0x05
	.zero		1


	//   ....[65]....
        /*0500*/ 	.word	0x00002870
        /*0504*/ 	.word	0x000000ff
        /*0508*/ 	.word	0x00000000
        /*050c*/ 	.short	0x010a
        /*050e*/ 	.byte	0x05
	.zero		1


	//   ....[66]....
        /*0510*/ 	.word	0x00002900
        /*0514*/ 	.word	0x000000ff
        /*0518*/ 	.word	0x00000000
        /*051c*/ 	.short	0x010a
        /*051e*/ 	.byte	0x05
	.zero		1


	//   ....[67]....
        /*0520*/ 	.word	0x00002990
        /*0524*/ 	.word	0x000000ff
        /*0528*/ 	.word	0x00000000
        /*052c*/ 	.short	0x010a
        /*052e*/ 	.byte	0x05
	.zero		1


	//   ....[68]....
        /*0530*/ 	.word	0x00002a30
        /*0534*/ 	.word	0x00000000
        /*0538*/ 	.word	0x00000000
        /*053c*/ 	.short	0x010a
        /*053e*/ 	.byte	0xff
	.zero		1


	//   ....[69]....
        /*0540*/ 	.word	0x00002b50
        /*0544*/ 	.word	0x00000000
        /*0548*/ 	.word	0x00000150
        /*054c*/ 	.short	0x010a
        /*054e*/ 	.byte	0xff
	.zero		1


	//   ....[70]....
        /*0550*/ 	.word	0x00002bb0
        /*0554*/ 	.word	0x00000004
        /*0558*/ 	.word	0x00000000
        /*055c*/ 	.short	0x0101
        /*055e*/ 	.byte	0xff
	.zero		1


	//   ....[71]....
        /*0560*/ 	.word	0x00002bd0
        /*0564*/ 	.word	0x000000ff
        /*0568*/ 	.word	0x00000100
        /*056c*/ 	.short	0x010a
        /*056e*/ 	.byte	0x05
	.zero		1


	//   ....[72]....
        /*0570*/ 	.word	0x00002cf0
        /*0574*/ 	.word	0x00000000
        /*0578*/ 	.word	0x000000f0
        /*057c*/ 	.short	0x010a
        /*057e*/ 	.byte	0xff
	.zero		1


	//   ....[73]....
        /*0580*/ 	.word	0x00002e00
        /*0584*/ 	.word	0x00000000
        /*0588*/ 	.word	0x00000000
        /*058c*/ 	.short	0x0101
        /*058e*/ 	.byte	0xff
	.zero		1


	//   ....[74]....
        /*0590*/ 	.word	0x00002e90
        /*0594*/ 	.word	0x000000ff
        /*0598*/ 	.word	0x00000100
        /*059c*/ 	.short	0x0106
        /*059e*/ 	.byte	0x05
	.zero		1


	//   ....[75]....
        /*05a0*/ 	.word	0x00002eb0
        /*05a4*/ 	.word	0x000000ff
        /*05a8*/ 	.word	0x00000100
        /*05ac*/ 	.short	0x010a
        /*05ae*/ 	.byte	0x05
	.zero		1


	//   ....[76]....
        /*05b0*/ 	.word	0x00002f40
        /*05b4*/ 	.word	0x000000ff
        /*05b8*/ 	.word	0x00000100
        /*05bc*/ 	.short	0x0106
        /*05be*/ 	.byte	0x04
	.zero		1


	//   ....[77]....
        /*05c0*/ 	.word	0x00002f80
        /*05c4*/ 	.word	0x00000000
        /*05c8*/ 	.word	0x00000100
        /*05cc*/ 	.short	0x010a
        /*05ce*/ 	.byte	0xff
	.zero		1


	//   ....[78]....
        /*05d0*/ 	.word	0x00003470
        /*05d4*/ 	.word	0x00000000
        /*05d8*/ 	.word	0x000000f0
        /*05dc*/ 	.short	0x010a
        /*05de*/ 	.byte	0xff
	.zero		1


	//   ....[79]....
        /*05e0*/ 	.word	0x00003580
        /*05e4*/ 	.word	0x00000003
        /*05e8*/ 	.word	0x00000000
        /*05ec*/ 	.short	0x0101
        /*05ee*/ 	.byte	0xff
	.zero		1


	//   ....[80]....
        /*05f0*/ 	.word	0x00003590
        /*05f4*/ 	.word	0x000000ff
        /*05f8*/ 	.word	0x00000000
        /*05fc*/ 	.short	0x010a
        /*05fe*/ 	.byte	0x04
	.zero		1


	//   ....[81]....
        /*0600*/ 	.word	0x000035b0
        /*0604*/ 	.word	0x000000ff
        /*0608*/ 	.word	0x00000130
        /*060c*/ 	.short	0x010a
        /*060e*/ 	.byte	0x08
	.zero		1


	//   ....[82]....
        /*0610*/ 	.word	0x00003680
        /*0614*/ 	.word	0x000000ff
        /*0618*/ 	.word	0x00000000
        /*061c*/ 	.short	0x010a
        /*061e*/ 	.byte	0x07
	.zero		1


	//   ....[83]....
        /*0620*/ 	.word	0x000037c0
        /*0624*/ 	.word	0x000000ff
        /*0628*/ 	.word	0x00000000
        /*062c*/ 	.short	0x010a
        /*062e*/ 	.byte	0x04
	.zero		1


	//   ....[84]....
        /*0630*/ 	.word	0x000039b0
        /*0634*/ 	.word	0x000000ff
        /*0638*/ 	.word	0x00000000
        /*063c*/ 	.short	0x010a
        /*063e*/ 	.byte	0x05
	.zero		1


	//   ....[85]....
        /*0640*/ 	.word	0x00003a40
        /*0644*/ 	.word	0x000000ff
        /*0648*/ 	.word	0x00000000
        /*064c*/ 	.short	0x010a
        /*064e*/ 	.byte	0x05
	.zero		1


	//   ....[86]....
        /*0650*/ 	.word	0x00003ad0
        /*0654*/ 	.word	0x000000ff
        /*0658*/ 	.word	0x00000000
        /*065c*/ 	.short	0x010a
        /*065e*/ 	.byte	0x05
	.zero		1


	//   ....[87]....
        /*0660*/ 	.word	0x00003b60
        /*0664*/ 	.word	0x000000ff
        /*0668*/ 	.word	0x00000000
        /*066c*/ 	.short	0x010a
        /*066e*/ 	.byte	0x07
	.zero		1


	//   ....[88]....
        /*0670*/ 	.word	0x00003fc0
        /*0674*/ 	.word	0x00000000
        /*0678*/ 	.word	0x000000f0
        /*067c*/ 	.short	0x010a
        /*067e*/ 	.byte	0xff
	.zero		1


	//   ....[89]....
        /*0680*/ 	.word	0x00004080
        /*0684*/ 	.word	0x00000000
        /*0688*/ 	.word	0x00000000
        /*068c*/ 	.short	0x0101
        /*068e*/ 	.byte	0xff
	.zero		1


	//   ....[90]....
        /*0690*/ 	.word	0x000043a0
        /*0694*/ 	.word	0x000000ff
        /*0698*/ 	.word	0x000000e8
        /*069c*/ 	.short	0x010a
        /*069e*/ 	.byte	0x07
	.zero		1


	//   ....[91]....
        /*06a0*/ 	.word	0x00004590
        /*06a4*/ 	.word	0x000000ff
        /*06a8*/ 	.word	0x000000d0
        /*06ac*/ 	.short	0x010a
        /*06ae*/ 	.byte	0x07
	.zero		1


	//   ....[92]....
        /*06b0*/ 	.word	0x00004760
        /*06b4*/ 	.word	0x000000ff
        /*06b8*/ 	.word	0x000000c0
        /*06bc*/ 	.short	0x010b
        /*06be*/ 	.byte	0x07
	.zero		1


	//   ....[93]....
        /*06c0*/ 	.word	0x000047d0
        /*06c4*/ 	.word	0x000000ff
        /*06c8*/ 	.word	0x00000000
        /*06cc*/ 	.short	0x0101
        /*06ce*/ 	.byte	0x08
	.zero		1


	//   ....[94]....
        /*06d0*/ 	.word	0x00004800
        /*06d4*/ 	.word	0x000000ff
        /*06d8*/ 	.word	0x000000d8
        /*06dc*/ 	.short	0x010a
        /*06de*/ 	.byte	0x07
	.zero		1


	//   ....[95]....
        /*06e0*/ 	.word	0x00004a10
        /*06e4*/ 	.word	0x000000ff
        /*06e8*/ 	.word	0x000000c8
        /*06ec*/ 	.short	0x010b
        /*06ee*/ 	.byte	0x07
	.zero		1


	//   ....[96]....
        /*06f0*/ 	.word	0x00004a30
        /*06f4*/ 	.word	0x000000ff
        /*06f8*/ 	.word	0x00000000
        /*06fc*/ 	.short	0x0101
        /*06fe*/ 	.byte	0x0d
	.zero		1


	//   ....[97]....
        /*0700*/ 	.word	0x00004a60
        /*0704*/ 	.word	0x000000ff
        /*0708*/ 	.word	0x000000d0
        /*070c*/ 	.short	0x010a
        /*070e*/ 	.byte	0x07
	.zero		1


	//   ....[98]....
        /*0710*/ 	.word	0x00004aa0
        /*0714*/ 	.word	0x00000000
        /*0718*/ 	.word	0x000000d8
        /*071c*/ 	.short	0x010a
        /*071e*/ 	.byte	0xff
	.zero		1


	//   ....[99]....
        /*0720*/ 	.word	0x00004de0
        /*0724*/ 	.word	0x00000000
        /*0728*/ 	.word	0x000000f0
        /*072c*/ 	.short	0x010a
        /*072e*/ 	.byte	0xff
	.zero		1


	//   ....[100]....
        /*0730*/ 	.word	0x00004ef0
        /*0734*/ 	.word	0x00000000
        /*0738*/ 	.word	0x00000000
        /*073c*/ 	.short	0x0101
        /*073e*/ 	.byte	0xff
	.zero		1


	//   ....[101]....
        /*0740*/ 	.word	0x00005950
        /*0744*/ 	.word	0x00000003
        /*0748*/ 	.word	0x000000c0
        /*074c*/ 	.short	0x010a
        /*074e*/ 	.byte	0xff
	.zero		1


	//   ....[102]....
        /*0750*/ 	.word	0x00005990
        /*0754*/ 	.word	0x00000074
        /*0758*/ 	.word	0x00000110
        /*075c*/ 	.short	0x010a
        /*075e*/ 	.byte	0xff
	.zero		1


	//   ....[103]....
        /*0760*/ 	.word	0x00005ad0
        /*0764*/ 	.word	0x00000003
        /*0768*/ 	.word	0x000000c0
        /*076c*/ 	.short	0x010a
        /*076e*/ 	.byte	0xff
	.zero		1


	//   ....[104]....
        /*0770*/ 	.word	0x00005c10
        /*0774*/ 	.word	0x00000000
        /*0778*/ 	.word	0x00000000
        /*077c*/ 	.short	0x0101
        /*077e*/ 	.byte	0xff
	.zero		1


	//   ....[105]....
        /*0780*/ 	.word	0x00005c90
        /*0784*/ 	.word	0x00000074
        /*0788*/ 	.word	0x00000110
        /*078c*/ 	.short	0x010a
        /*078e*/ 	.byte	0xff
	.zero		1


	//   ....[106]....
        /*0790*/ 	.word	0x00007020
        /*0794*/ 	.word	0x0000007d
        /*0798*/ 	.word	0x000000c0
        /*079c*/ 	.short	0x010a
        /*079e*/ 	.byte	0xff
	.zero		1


	//   ....[107]....
        /*07a0*/ 	.word	0x000070f0
        /*07a4*/ 	.word	0x0000007d
        /*07a8*/ 	.word	0x000000c0
        /*07ac*/ 	.short	0x010a
        /*07ae*/ 	.byte	0xff
	.zero		1


	//   ....[108]....
        /*07b0*/ 	.word	0x00007230
        /*07b4*/ 	.word	0x00000000
        /*07b8*/ 	.word	0x00000000
        /*07bc*/ 	.short	0x0101
        /*07be*/ 	.byte	0xff
	.zero		1


	//   ....[109]....
        /*07c0*/ 	.word	0x00007670
        /*07c4*/ 	.word	0x000000ff
        /*07c8*/ 	.word	0x00000000
        /*07cc*/ 	.short	0x0101
        /*07ce*/ 	.byte	0x05
	.zero		1


	//   ....[110]....
        /*07d0*/ 	.word	0x000087b0
        /*07d4*/ 	.word	0x00000003
        /*07d8*/ 	.word	0x00000160
        /*07dc*/ 	.short	0x010a
        /*07de*/ 	.byte	0xff
	.zero		1


	//   ....[111]....
        /*07e0*/ 	.word	0x00008810
        /*07e4*/ 	.word	0x00000002
        /*07e8*/ 	.word	0x00000060
        /*07ec*/ 	.short	0x010a
        /*07ee*/ 	.byte	0xff
	.zero		1


	//   ....[112]....
        /*07f0*/ 	.word	0x00008870
        /*07f4*/ 	.word	0x00000002
        /*07f8*/ 	.word	0x00000060
        /*07fc*/ 	.short	0x010a
        /*07fe*/ 	.byte	0xff
	.zero		1


	//   ....[113]....
        /*0800*/ 	.word	0x000088c0
        /*0804*/ 	.word	0x00000002
        /*0808*/ 	.word	0x000000f0
        /*080c*/ 	.short	0x010a
        /*080e*/ 	.byte	0xff
	.zero		1


	//   ....[114]....
        /*0810*/ 	.word	0x00008920
        /*0814*/ 	.word	0x00000000
        /*0818*/ 	.word	0x00000000
        /*081c*/ 	.short	0x010a
        /*081e*/ 	.byte	0xff
	.zero		1


	//   ....[115]....
        /*0820*/ 	.word	0x00008980
        /*0824*/ 	.word	0x00000000
        /*0828*/ 	.word	0x00000000
        /*082c*/ 	.short	0x010a
        /*082e*/ 	.byte	0xff
	.zero		1


	//   ....[116]....
        /*0830*/ 	.word	0x000089e0
        /*0834*/ 	.word	0x00000000
        /*0838*/ 	.word	0x00000000
        /*083c*/ 	.short	0x010a
        /*083e*/ 	.byte	0xff
	.zero		1


	//   ....[117]....
        /*0840*/ 	.word	0x00008a40
        /*0844*/ 	.word	0x00000000
        /*0848*/ 	.word	0x00000000
        /*084c*/ 	.short	0x010a
        /*084e*/ 	.byte	0xff
	.zero		1


	//   ....[118]....
        /*0850*/ 	.word	0x00008aa0
        /*0854*/ 	.word	0x00000000
        /*0858*/ 	.word	0x00000000
        /*085c*/ 	.short	0x010a
        /*085e*/ 	.byte	0xff
	.zero		1


	//   ....[119]....
        /*0860*/ 	.word	0x00008b00
        /*0864*/ 	.word	0x00000000
        /*0868*/ 	.word	0x00000000
        /*086c*/ 	.short	0x010a
        /*086e*/ 	.byte	0xff
	.zero		1


	//   ....[120]....
        /*0870*/ 	.word	0x00008b60
        /*0874*/ 	.word	0x00000000
        /*0878*/ 	.word	0x00000000
        /*087c*/ 	.short	0x010a
        /*087e*/ 	.byte	0xff
	.zero		1


	//   ....[121]....
        /*0880*/ 	.word	0x00008bc0
        /*0884*/ 	.word	0x00000000
        /*0888*/ 	.word	0x00000000
        /*088c*/ 	.short	0x010a
        /*088e*/ 	.byte	0xff
	.zero		1


	//   ....[122]....
        /*0890*/ 	.word	0x00008c20
        /*0894*/ 	.word	0x00000000
        /*0898*/ 	.word	0x00000000
        /*089c*/ 	.short	0x010a
        /*089e*/ 	.byte	0xff
	.zero		1


	//   ....[123]....
        /*08a0*/ 	.word	0x00008c80
        /*08a4*/ 	.word	0x00000000
        /*08a8*/ 	.word	0x00000000
        /*08ac*/ 	.short	0x010a
        /*08ae*/ 	.byte	0xff
	.zero		1


	//   ....[124]....
        /*08b0*/ 	.word	0x00008ce0
        /*08b4*/ 	.word	0x00000000
        /*08b8*/ 	.word	0x00000000
        /*08bc*/ 	.short	0x010a
        /*08be*/ 	.byte	0xff
	.zero		1


	//   ....[125]....
        /*08c0*/ 	.word	0x00008d30
        /*08c4*/ 	.word	0x00000000
        /*08c8*/ 	.word	0x00000150
        /*08cc*/ 	.short	0x010a
        /*08ce*/ 	.byte	0xff
	.zero		1


	//   ....[126]....
        /*08d0*/ 	.word	0x00008d90
        /*08d4*/ 	.word	0x00000000
        /*08d8*/ 	.word	0x00000100
        /*08dc*/ 	.short	0x010a
        /*08de*/ 	.byte	0xff
	.zero		1


	//   ....[127]....
        /*08e0*/ 	.word	0x00008de0
        /*08e4*/ 	.word	0x00000000
        /*08e8*/ 	.word	0x000000f0
        /*08ec*/ 	.short	0x010a
        /*08ee*/ 	.byte	0xff
	.zero		1


	//   ....[128]....
        /*08f0*/ 	.word	0x00008e40
        /*08f4*/ 	.word	0x00000000
        /*08f8*/ 	.word	0x00000100
        /*08fc*/ 	.short	0x010a
        /*08fe*/ 	.byte	0xff
	.zero		1


	//   ....[129]....
        /*0900*/ 	.word	0x00008e90
        /*0904*/ 	.word	0x00000000
        /*0908*/ 	.word	0x000000f0
        /*090c*/ 	.short	0x010a
        /*090e*/ 	.byte	0xff
	.zero		1


	//   ....[130]....
        /*0910*/ 	.word	0x00008ef0
        /*0914*/ 	.word	0x00000003
        /*0918*/ 	.word	0x00000130
        /*091c*/ 	.short	0x010a
        /*091e*/ 	.byte	0xff
	.zero		1


	//   ....[131]....
        /*0920*/ 	.word	0x00008f50
        /*0924*/ 	.word	0x00000000
        /*0928*/ 	.word	0x00000000
        /*092c*/ 	.short	0x010a
        /*092e*/ 	.byte	0xff
	.zero		1


	//   ....[132]....
        /*0930*/ 	.word	0x00008fb0
        /*0934*/ 	.word	0x00000000
        /*0938*/ 	.word	0x00000000
        /*093c*/ 	.short	0x010a
        /*093e*/ 	.byte	0xff
	.zero		1


	//   ....[133]....
        /*0940*/ 	.word	0x00009010
        /*0944*/ 	.word	0x00000000
        /*0948*/ 	.word	0x00000000
        /*094c*/ 	.short	0x010a
        /*094e*/ 	.byte	0xff
	.zero		1


	//   ....[134]....
        /*0950*/ 	.word	0x00009070
        /*0954*/ 	.word	0x00000000
        /*0958*/ 	.word	0x00000000
        /*095c*/ 	.short	0x010a
        /*095e*/ 	.byte	0xff
	.zero		1


	//   ....[135]....
        /*0960*/ 	.word	0x000090d0
        /*0964*/ 	.word	0x00000000
        /*0968*/ 	.word	0x00000000
        /*096c*/ 	.short	0x010a
        /*096e*/ 	.byte	0xff
	.zero		1


	//   ....[136]....
        /*0970*/ 	.word	0x00009120
        /*0974*/ 	.word	0x00000000
        /*0978*/ 	.word	0x000000f0
        /*097c*/ 	.short	0x010a
        /*097e*/ 	.byte	0xff
	.zero		1


	//   ....[137]....
        /*0980*/ 	.word	0x00009180
        /*0984*/ 	.word	0x00000000
        /*0988*/ 	.word	0x000000e8
        /*098c*/ 	.short	0x010a
        /*098e*/ 	.byte	0xff
	.zero		1


	//   ....[138]....
        /*0990*/ 	.word	0x000091e0
        /*0994*/ 	.word	0x00000003
        /*0998*/ 	.word	0x000000d0
        /*099c*/ 	.short	0x010a
        /*099e*/ 	.byte	0xff
	.zero		1


	//   ....[139]....
        /*09a0*/ 	.word	0x00009240
        /*09a4*/ 	.word	0x00000003
        /*09a8*/ 	.word	0x000000d8
        /*09ac*/ 	.short	0x010a
        /*09ae*/ 	.byte	0xff
	.zero		1


	//   ....[140]....
        /*09b0*/ 	.word	0x000092a0
        /*09b4*/ 	.word	0x00000000
        /*09b8*/ 	.word	0x000000d0
        /*09bc*/ 	.short	0x010a
        /*09be*/ 	.byte	0xff
	.zero		1


	//   ....[141]....
        /*09c0*/ 	.word	0x000092f0
        /*09c4*/ 	.word	0x00000000
        /*09c8*/ 	.word	0x000000f0
        /*09cc*/ 	.short	0x010a
        /*09ce*/ 	.byte	0xff
	.zero		1


	//   ....[142]....
        /*09d0*/ 	.word	0x00009340
        /*09d4*/ 	.word	0x00000003
        /*09d8*/ 	.word	0x000000c0
        /*09dc*/ 	.short	0x010a
        /*09de*/ 	.byte	0xff
	.zero		1


	//   ....[143]....
        /*09e0*/ 	.word	0x00009390
        /*09e4*/ 	.word	0x00000074
        /*09e8*/ 	.word	0x00000110
        /*09ec*/ 	.short	0x010a
        /*09ee*/ 	.byte	0xff
	.zero		1


	//   ....[144]....
        /*09f0*/ 	.word	0x000093e0
        /*09f4*/ 	.word	0x0000007d
        /*09f8*/ 	.word	0x000000c0
        /*09fc*/ 	.short	0x010a
        /*09fe*/ 	.byte	0xff
	.zero		1


	//----- nvinfo : EIATTR_NUM_MBARRIERS
	.align		4
.L_47:
        /*0a00*/ 	.byte	0x03, 0x38
        /*0a02*/ 	.short	0x002e


	//----- nvinfo : EIATTR_EXIT_INSTR_OFFSETS
	.align		4
        /*0a04*/ 	.byte	0x04, 0x1c
        /*0a06*/ 	.short	(.L_49 - .L_48)


	//   ....[0]....
.L_48:
        /*0a08*/ 	.word	0x00002a60


	//   ....[1]....
        /*0a0c*/ 	.word	0x00002f50


	//   ....[2]....
        /*0a10*/ 	.word	0x00002fb0


	//   ....[3]....
        /*0a14*/ 	.word	0x00003dc0


	//   ....[4]....
        /*0a18*/ 	.word	0x00004ad0


	//   ....[5]....
        /*0a1c*/ 	.word	0x00004b10


	//   ....[6]....
        /*0a20*/ 	.word	0x000087a0


	//----- nvinfo : EIATTR_MAX_THREADS
	.align		4
.L_49:
        /*0a24*/ 	.byte	0x04, 0x05
        /*0a26*/ 	.short	(.L_51 - .L_50)
.L_50:
        /*0a28*/ 	.word	0x00000100
        /*0a2c*/ 	.word	0x00000001
        /*0a30*/ 	.word	0x00000001


	//----- nvinfo : EIATTR_CRS_STACK_SIZE
	.align		4
.L_51:
        /*0a34*/ 	.byte	0x04, 0x1e
        /*0a36*/ 	.short	(.L_53 - .L_52)
.L_52:
        /*0a38*/ 	.word	0x00000000


	//----- nvinfo : EIATTR_CBANK_PARAM_SIZE
	.align		4
.L_53:
        /*0a3c*/ 	.byte	0x03, 0x19
        /*0a3e*/ 	.short	0x0800


	//----- nvinfo : EIATTR_PARAM_CBANK
	.align		4
        /*0a40*/ 	.byte	0x04, 0x0a
        /*0a42*/ 	.short	(.L_55 - .L_54)
	.align		4
.L_54:
        /*0a44*/ 	.word	index@(.nv.constant0._ZN7cutlass13device_kernelINS_4gemm6kernel13GemmUniversalIN4cute5tupleIJiiiiEEENS1_10collective13CollectiveMmaINS1_35MainloopSm100TmaUmmaWarpSpecializedILi12ELi2ELi4ENS5_IJNS4_1CILi1EEESB_SB_EEEEENS5_IJNSA_ILi128EEESE_NSA_ILi64EEEEEEaNS5_IJSB_llEEEaNS5_IJlSB_lEEENS4_8TiledMMAINS4_8MMA_AtomIJNS4_15SM100_MMA_S8_SSIaaiLi128ELi128ELNS4_4UMMA5MajorE1ELSN_0ELNSM_8SaturateE0EEEEEENS4_6LayoutISC_NS5_IJNSA_ILi0EEESS_SS_EEEEENS5_IJNS4_10UnderscoreESV_SV_EEEEENS4_13SM90_TMA_LOADENS4_14ComposedLayoutINS4_7SwizzleILi3ELi4ELi3EEENS4_18smem_ptr_flag_bitsILi8EEENSR_INS5_IJSE_NSA_ILi8EEEEEENS5_IJSB_SE_EEEEEEEvNS4_8identityESY_NSZ_INS10_ILi2ELi4ELi3EEES13_NSR_INS5_IJS14_SF_EEENS5_IJSF_SB_EEEEEEEvS19_EENS_8epilogue10collective18CollectiveEpilogueINS1G_23Sm100TmaWarpSpecializedILi2ELi2ELi64ELb0ELb0EEEJSG_NS5_IJNSR_ISE_SB_EENSR_ISF_SB_EEEEEaSI_aSI_NS1G_6fusion15FusionCallbacksIS1K_NS1O_17LinearCombinationIaiaiLNS_15FloatRoundStyleE2EEESG_S1N_JEEENS4_5SM1004TMEM4LOAD26SM100_TMEM_LOAD_32dp32b64xESY_S1E_NS4_39AutoVectorizingCopyWithAssumedAlignmentILi128EEENS4_14SM90_TMA_STOREES1E_S1Z_S1Z_EEEvvEEEEvNT_6ParamsE)
        /*0a48*/ 	.short	0x0380
        /*0a4a*/ 	.short	0x0800


	//----- nvinfo : EIATTR_SW_WAR
	.align		4
.L_55:
        /*0a4c*/ 	.byte	0x04, 0x36
        /*0a4e*/ 	.short	(.L_57 - .L_56)
.L_56:
        /*0a50*/ 	.word	0x00000008
.L_57:


//--------------------- .nv.callgraph             --------------------------
	.section	.nv.callgraph,"",@"SHT_CUDA_CALLGRAPH"
	.align	4
	.sectionentsize	8
	.align		4
        /*0000*/ 	.word	0x00000000
	.align		4
        /*0004*/ 	.word	0xffffffff
	.align		4
        /*0008*/ 	.word	index@(_ZN7cutlass13device_kernelINS_4gemm6kernel13GemmUniversalIN4cute5tupleIJiiiiEEENS1_10collective13CollectiveMmaINS1_35MainloopSm100TmaUmmaWarpSpecializedILi12ELi2ELi4ENS5_IJNS4_1CILi1EEESB_SB_EEEEENS5_IJNSA_ILi128EEESE_NSA_ILi64EEEEEEaNS5_IJSB_llEEEaNS5_IJlSB_lEEENS4_8TiledMMAINS4_8MMA_AtomIJNS4_15SM100_MMA_S8_SSIaaiLi128ELi128ELNS4_4UMMA5MajorE1ELSN_0ELNSM_8SaturateE0EEEEEENS4_6LayoutISC_NS5_IJNSA_ILi0EEESS_SS_EEEEENS5_IJNS4_10UnderscoreESV_SV_EEEEENS4_13SM90_TMA_LOADENS4_14ComposedLayoutINS4_7SwizzleILi3ELi4ELi3EEENS4_18smem_ptr_flag_bitsILi8EEENSR_INS5_IJSE_NSA_ILi8EEEEEENS5_IJSB_SE_EEEEEEEvNS4_8identityESY_NSZ_INS10_ILi2ELi4ELi3EEES13_NSR_INS5_IJS14_SF_EEENS5_IJSF_SB_EEEEEEEvS19_EENS_8epilogue10collective18CollectiveEpilogueINS1G_23Sm100TmaWarpSpecializedILi2ELi2ELi64ELb0ELb0EEEJSG_NS5_IJNSR_ISE_SB_EENSR_ISF_SB_EEEEEaSI_aSI_NS1G_6fusion15FusionCallbacksIS1K_NS1O_17LinearCombinationIaiaiLNS_15FloatRoundStyleE2EEESG_S1N_JEEENS4_5SM1004TMEM4LOAD26SM100_TMEM_LOAD_32dp32b64xESY_S1E_NS4_39AutoVectorizingCopyWithAssumedAlignmentILi128EEENS4_14SM90_TMA_STOREES1E_S1Z_S1Z_EEEvvEEEEvNT_6ParamsE)
	.align		4
        /*000c*/ 	.word	index@(__assertfail)
	.align		4
        /*0010*/ 	.word	0x00000000
	.align		4
        /*0014*/ 	.word	0xfffffffe
	.align		4
        /*0018*/ 	.word	0x00000000
	.align		4
        /*001c*/ 	.word	0xfffffffd
	.align		4
        /*0020*/ 	.word	0x00000000
	.align		4
        /*0024*/ 	.word	0xfffffffc


//--------------------- .nv.constant4             --------------------------
	.section	.nv.constant4,"a",@progbits
	.align	8
	.align		8
.nv.constant4:
        /*0000*/ 	.dword	__assertfail
	.align		8
        /*0008*/ 	.dword	__unnamed_1
	.align		8
        /*0010*/ 	.dword	__unnamed_2
	.align		8
        /*0018*/ 	.dword	_ZN40_INTERNAL_5334f27e_4_k_cu_90712048_345034cuda3std3__45__cpo5beginE
	.align		8
        /*0020*/ 	.dword	_ZN40_INTERNAL_5334f27e_4_k_cu_90712048_345034cuda3std3__45__cpo3endE
	.align		8
        /*0028*/ 	.dword	_ZN40_INTERNAL_5334f27e_4_k_cu_90712048_345034cuda3std3__45__cpo6cbeginE
	.align		8
        /*0030*/ 	.dword	_ZN40_INTERNAL_5334f27e_4_k_cu_90712048_345034cuda3std3__45__cpo4cendE
	.align		8
        /*0038*/ 	.dword	_ZN40_INTERNAL_5334f27e_4_k_cu_90712048_345034cuda3std3__442_GLOBAL__N__5334f27e_4_k_cu_90712048_345036ignoreE
	.align		8
        /*0040*/ 	.dword	_ZN40_INTERNAL_5334f27e_4_k_cu_90712048_345034cuda3std3__419piecewise_constructE
	.align		8
        /*0048*/ 	.dword	_ZN40_INTERNAL_5334f27e_4_k_cu_90712048_345034cuda3std3__48in_placeE
	.align		8
        /*0050*/ 	.dword	_ZN40_INTERNAL_5334f27e_4_k_cu_90712048_345034cuda3std6ranges3__45__cpo4swapE
	.align		8
        /*0058*/ 	.dword	_ZN40_INTERNAL_5334f27e_4_k_cu_90712048_345034cuda3std6ranges3__45__cpo9iter_moveE
	.align		8
        /*0060*/ 	.dword	_ZN40_INTERNAL_5334f27e_4_k_cu_90712048_345034cute7productE
	.align		8
        /*0068*/ 	.dword	_ZN40_INTERNAL_5334f27e_4_k_cu_90712048_345034cute1_E
	.align		8
        /*0070*/ 	.dword	$str$25
	.align		8
        /*0078*/ 	.dword	$str$26
	.align		8
        /*0080*/ 	.dword	$str$27
	.align		8
        /*0088*/ 	.dword	$str$28


//--------------------- .text._ZN7cutlass13device_kernelINS_4gemm6kernel13GemmUniversalIN4cute5tupleIJiiiiEEENS1_10collective13CollectiveMmaINS1_35MainloopSm100TmaUmmaWarpSpecializedILi12ELi2ELi4ENS5_IJNS4_1CILi1EEESB_SB_EEEEENS5_IJNSA_ILi128EEESE_NSA_ILi64EEEEEEaNS5_IJSB_llEEEaNS5_IJlSB_lEEENS4_8TiledMMAINS4_8MMA_AtomIJNS4_15SM100_MMA_S8_SSIaaiLi128ELi128ELNS4_4UMMA5MajorE1ELSN_0ELNSM_8SaturateE0EEEEEENS4_6LayoutISC_NS5_IJNSA_ILi0EEESS_SS_EEEEENS5_IJNS4_10UnderscoreESV_SV_EEEEENS4_13SM90_TMA_LOADENS4_14ComposedLayoutINS4_7SwizzleILi3ELi4ELi3EEENS4_18smem_ptr_flag_bitsILi8EEENSR_INS5_IJSE_NSA_ILi8EEEEEENS5_IJSB_SE_EEEEEEEvNS4_8identityESY_NSZ_INS10_ILi2ELi4ELi3EEES13_NSR_INS5_IJS14_SF_EEENS5_IJSF_SB_EEEEEEEvS19_EENS_8epilogue10collective18CollectiveEpilogueINS1G_23Sm100TmaWarpSpecializedILi2ELi2ELi64ELb0ELb0EEEJSG_NS5_IJNSR_ISE_SB_EENSR_ISF_SB_EEEEEaSI_aSI_NS1G_6fusion15FusionCallbacksIS1K_NS1O_17LinearCombinationIaiaiLNS_15FloatRoundStyleE2EEESG_S1N_JEEENS4_5SM1004TMEM4LOAD26SM100_TMEM_LOAD_32dp32b64xESY_S1E_NS4_39AutoVectorizingCopyWithAssumedAlignmentILi128EEENS4_14SM90_TMA_STOREES1E_S1Z_S1Z_EEEvvEEEEvNT_6ParamsE --------------------------
	.section	.text._ZN7cutlass13device_kernelINS_4gemm6kernel13GemmUniversalIN4cute5tupleIJiiiiEEENS1_10collective13CollectiveMmaINS1_35MainloopSm100TmaUmmaWarpSpecializedILi12ELi2ELi4ENS5_IJNS4_1CILi1EEESB_SB_EEEEENS5_IJNSA_ILi128EEESE_NSA_ILi64EEEEEEaNS5_IJSB_llEEEaNS5_IJlSB_lEEENS4_8TiledMMAINS4_8MMA_AtomIJNS4_15SM100_MMA_S8_SSIaaiLi128ELi128ELNS4_4UMMA5MajorE1ELSN_0ELNSM_8SaturateE0EEEEEENS4_6LayoutISC_NS5_IJNSA_ILi0EEESS_SS_EEEEENS5_IJNS4_10UnderscoreESV_SV_EEEEENS4_13SM90_TMA_LOADENS4_14ComposedLayoutINS4_7SwizzleILi3ELi4ELi3EEENS4_18smem_ptr_flag_bitsILi8EEENSR_INS5_IJSE_NSA_ILi8EEEEEENS5_IJSB_SE_EEEEEEEvNS4_8identityESY_NSZ_INS10_ILi2ELi4ELi3EEES13_NSR_INS5_IJS14_SF_EEENS5_IJSF_SB_EEEEEEEvS19_EENS_8epilogue10collective18CollectiveEpilogueINS1G_23Sm100TmaWarpSpecializedILi2ELi2ELi64ELb0ELb0EEEJSG_NS5_IJNSR_ISE_SB_EENSR_ISF_SB_EEEEEaSI_aSI_NS1G_6fusion15FusionCallbacksIS1K_NS1O_17LinearCombinationIaiaiLNS_15FloatRoundStyleE2EEESG_S1N_JEEENS4_5SM1004TMEM4LOAD26SM100_TMEM_LOAD_32dp32b64xESY_S1E_NS4_39AutoVectorizingCopyWithAssumedAlignmentILi128EEENS4_14SM90_TMA_STOREES1E_S1Z_S1Z_EEEvvEEEEvNT_6ParamsE,"ax",@progbits
	.align	128
.text._ZN7cutlass13device_kernelINS_4gemm6kernel13GemmUniversalIN4cute5tupleIJiiiiEEENS1_10collective13CollectiveMmaINS1_35MainloopSm100TmaUmmaWarpSpecializedILi12ELi2ELi4ENS5_IJNS4_1CILi1EEESB_SB_EEEEENS5_IJNSA_ILi128EEESE_NSA_ILi64EEEEEEaNS5_IJSB_llEEEaNS5_IJlSB_lEEENS4_8TiledMMAINS4_8MMA_AtomIJNS4_15SM100_MMA_S8_SSIaaiLi128ELi128ELNS4_4UMMA5MajorE1ELSN_0ELNSM_8SaturateE0EEEEEENS4_6LayoutISC_NS5_IJNSA_ILi0EEESS_SS_EEEEENS5_IJNS4_10UnderscoreESV_SV_EEEEENS4_13SM90_TMA_LOADENS4_14ComposedLayoutINS4_7SwizzleILi3ELi4ELi3EEENS4_18smem_ptr_flag_bitsILi8EEENSR_INS5_IJSE_NSA_ILi8EEEEEENS5_IJSB_SE_EEEEEEEvNS4_8identityESY_NSZ_INS10_ILi2ELi4ELi3EEES13_NSR_INS5_IJS14_SF_EEENS5_IJSF_SB_EEEEEEEvS19_EENS_8epilogue10collective18CollectiveEpilogueINS1G_23Sm100TmaWarpSpecializedILi2ELi2ELi64ELb0ELb0EEEJSG_NS5_IJNSR_ISE_SB_EENSR_ISF_SB_EEEEEaSI_aSI_NS1G_6fusion15FusionCallbacksIS1K_NS1O_17LinearCombinationIaiaiLNS_15FloatRoundStyleE2EEESG_S1N_JEEENS4_5SM1004TMEM4LOAD26SM100_TMEM_LOAD_32dp32b64xESY_S1E_NS4_39AutoVectorizingCopyWithAssumedAlignmentILi128EEENS4_14SM90_TMA_STOREES1E_S1Z_S1Z_EEEvvEEEEvNT_6ParamsE:
        .type           _ZN7cutlass13device_kernelINS_4gemm6kernel13GemmUniversalIN4cute5tupleIJiiiiEEENS1_10collective13CollectiveMmaINS1_35MainloopSm100TmaUmmaWarpSpecializedILi12ELi2ELi4ENS5_IJNS4_1CILi1EEESB_SB_EEEEENS5_IJNSA_ILi128EEESE_NSA_ILi64EEEEEEaNS5_IJSB_llEEEaNS5_IJlSB_lEEENS4_8TiledMMAINS4_8MMA_AtomIJNS4_15SM100_MMA_S8_SSIaaiLi128ELi128ELNS4_4UMMA5MajorE1ELSN_0ELNSM_8SaturateE0EEEEEENS4_6LayoutISC_NS5_IJNSA_ILi0EEESS_SS_EEEEENS5_IJNS4_10UnderscoreESV_SV_EEEEENS4_13SM90_TMA_LOADENS4_14ComposedLayoutINS4_7SwizzleILi3ELi4ELi3EEENS4_18smem_ptr_flag_bitsILi8EEENSR_INS5_IJSE_NSA_ILi8EEEEEENS5_IJSB_SE_EEEEEEEvNS4_8identityESY_NSZ_INS10_ILi2ELi4ELi3EEES13_NSR_INS5_IJS14_SF_EEENS5_IJSF_SB_EEEEEEEvS19_EENS_8epilogue10collective18CollectiveEpilogueINS1G_23Sm100TmaWarpSpecializedILi2ELi2ELi64ELb0ELb0EEEJSG_NS5_IJNSR_ISE_SB_EENSR_ISF_SB_EEEEEaSI_aSI_NS1G_6fusion15FusionCallbacksIS1K_NS1O_17LinearCombinationIaiaiLNS_15FloatRoundStyleE2EEESG_S1N_JEEENS4_5SM1004TMEM4LOAD26SM100_TMEM_LOAD_32dp32b64xESY_S1E_NS4_39AutoVectorizingCopyWithAssumedAlignmentILi128EEENS4_14SM90_TMA_STOREES1E_S1Z_S1Z_EEEvvEEEEvNT_6ParamsE,@function
        .size           _ZN7cutlass13device_kernelINS_4gemm6kernel13GemmUniversalIN4cute5tupleIJiiiiEEENS1_10collective13CollectiveMmaINS1_35MainloopSm100TmaUmmaWarpSpecializedILi12ELi2ELi4ENS5_IJNS4_1CILi1EEESB_SB_EEEEENS5_IJNSA_ILi128EEESE_NSA_ILi64EEEEEEaNS5_IJSB_llEEEaNS5_IJlSB_lEEENS4_8TiledMMAINS4_8MMA_AtomIJNS4_15SM100_MMA_S8_SSIaaiLi128ELi128ELNS4_4UMMA5MajorE1ELSN_0ELNSM_8SaturateE0EEEEEENS4_6LayoutISC_NS5_IJNSA_ILi0EEESS_SS_EEEEENS5_IJNS4_10UnderscoreESV_SV_EEEEENS4_13SM90_TMA_LOADENS4_14ComposedLayoutINS4_7SwizzleILi3ELi4ELi3EEENS4_18smem_ptr_flag_bitsILi8EEENSR_INS5_IJSE_NSA_ILi8EEEEEENS5_IJSB_SE_EEEEEEEvNS4_8identityESY_NSZ_INS10_ILi2ELi4ELi3EEES13_NSR_INS5_IJS14_SF_EEENS5_IJSF_SB_EEEEEEEvS19_EENS_8epilogue10collective18CollectiveEpilogueINS1G_23Sm100TmaWarpSpecializedILi2ELi2ELi64ELb0ELb0EEEJSG_NS5_IJNSR_ISE_SB_EENSR_ISF_SB_EEEEEaSI_aSI_NS1G_6fusion15FusionCallbacksIS1K_NS1O_17LinearCombinationIaiaiLNS_15FloatRoundStyleE2EEESG_S1N_JEEENS4_5SM1004TMEM4LOAD26SM100_TMEM_LOAD_32dp32b64xESY_S1E_NS4_39AutoVectorizingCopyWithAssumedAlignmentILi128EEENS4_14SM90_TMA_STOREES1E_S1Z_S1Z_EEEvvEEEEvNT_6ParamsE,(.L_x_167 - _ZN7cutlass13device_kernelINS_4gemm6kernel13GemmUniversalIN4cute5tupleIJiiiiEEENS1_10collective13CollectiveMmaINS1_35MainloopSm100TmaUmmaWarpSpecializedILi12ELi2ELi4ENS5_IJNS4_1CILi1EEESB_SB_EEEEENS5_IJNSA_ILi128EEESE_NSA_ILi64EEEEEEaNS5_IJSB_llEEEaNS5_IJlSB_lEEENS4_8TiledMMAINS4_8MMA_AtomIJNS4_15SM100_MMA_S8_SSIaaiLi128ELi128ELNS4_4UMMA5MajorE1ELSN_0ELNSM_8SaturateE0EEEEEENS4_6LayoutISC_NS5_IJNSA_ILi0EEESS_SS_EEEEENS5_IJNS4_10UnderscoreESV_SV_EEEEENS4_13SM90_TMA_LOADENS4_14ComposedLayoutINS4_7SwizzleILi3ELi4ELi3EEENS4_18smem_ptr_flag_bitsILi8EEENSR_INS5_IJSE_NSA_ILi8EEEEEENS5_IJSB_SE_EEEEEEEvNS4_8identityESY_NSZ_INS10_ILi2ELi4ELi3EEES13_NSR_INS5_IJS14_SF_EEENS5_IJSF_SB_EEEEEEEvS19_EENS_8epilogue10collective18CollectiveEpilogueINS1G_23Sm100TmaWarpSpecializedILi2ELi2ELi64ELb0ELb0EEEJSG_NS5_IJNSR_ISE_SB_EENSR_ISF_SB_EEEEEaSI_aSI_NS1G_6fusion15FusionCallbacksIS1K_NS1O_17LinearCombinationIaiaiLNS_15FloatRoundStyleE2EEESG_S1N_JEEENS4_5SM1004TMEM4LOAD26SM100_TMEM_LOAD_32dp32b64xESY_S1E_NS4_39AutoVectorizingCopyWithAssumedAlignmentILi128EEENS4_14SM90_TMA_STOREES1E_S1Z_S1Z_EEEvvEEEEvNT_6ParamsE)
        .other          _ZN7cutlass13device_kernelINS_4gemm6kernel13GemmUniversalIN4cute5tupleIJiiiiEEENS1_10collective13CollectiveMmaINS1_35MainloopSm100TmaUmmaWarpSpecializedILi12ELi2ELi4ENS5_IJNS4_1CILi1EEESB_SB_EEEEENS5_IJNSA_ILi128EEESE_NSA_ILi64EEEEEEaNS5_IJSB_llEEEaNS5_IJlSB_lEEENS4_8TiledMMAINS4_8MMA_AtomIJNS4_15SM100_MMA_S8_SSIaaiLi128ELi128ELNS4_4UMMA5MajorE1ELSN_0ELNSM_8SaturateE0EEEEEENS4_6LayoutISC_NS5_IJNSA_ILi0EEESS_SS_EEEEENS5_IJNS4_10UnderscoreESV_SV_EEEEENS4_13SM90_TMA_LOADENS4_14ComposedLayoutINS4_7SwizzleILi3ELi4ELi3EEENS4_18smem_ptr_flag_bitsILi8EEENSR_INS5_IJSE_NSA_ILi8EEEEEENS5_IJSB_SE_EEEEEEEvNS4_8identityESY_NSZ_INS10_ILi2ELi4ELi3EEES13_NSR_INS5_IJS14_SF_EEENS5_IJSF_SB_EEEEEEEvS19_EENS_8epilogue10collective18CollectiveEpilogueINS1G_23Sm100TmaWarpSpecializedILi2ELi2ELi64ELb0ELb0EEEJSG_NS5_IJNSR_ISE_SB_EENSR_ISF_SB_EEEEEaSI_aSI_NS1G_6fusion15FusionCallbacksIS1K_NS1O_17LinearCombinationIaiaiLNS_15FloatRoundStyleE2EEESG_S1N_JEEENS4_5SM1004TMEM4LOAD26SM100_TMEM_LOAD_32dp32b64xESY_S1E_NS4_39AutoVectorizingCopyWithAssumedAlignmentILi128EEENS4_14SM90_TMA_STOREES1E_S1Z_S1Z_EEEvvEEEEvNT_6ParamsE,@"STO_CUDA_ENTRY STV_DEFAULT"
_ZN7cutlass13device_kernelINS_4gemm6kernel13GemmUniversalIN4cute5tupleIJiiiiEEENS1_10collective13CollectiveMmaINS1_35MainloopSm100TmaUmmaWarpSpecializedILi12ELi2ELi4ENS5_IJNS4_1CILi1EEESB_SB_EEEEENS5_IJNSA_ILi128EEESE_NSA_ILi64EEEEEEaNS5_IJSB_llEEEaNS5_IJlSB_lEEENS4_8TiledMMAINS4_8MMA_AtomIJNS4_15SM100_MMA_S8_SSIaaiLi128ELi128ELNS4_4UMMA5MajorE1ELSN_0ELNSM_8SaturateE0EEEEEENS4_6LayoutISC_NS5_IJNSA_ILi0EEESS_SS_EEEEENS5_IJNS4_10UnderscoreESV_SV_EEEEENS4_13SM90_TMA_LOADENS4_14ComposedLayoutINS4_7SwizzleILi3ELi4ELi3EEENS4_18smem_ptr_flag_bitsILi8EEENSR_INS5_IJSE_NSA_ILi8EEEEEENS5_IJSB_SE_EEEEEEEvNS4_8identityESY_NSZ_INS10_ILi2ELi4ELi3EEES13_NSR_INS5_IJS14_SF_EEENS5_IJSF_SB_EEEEEEEvS19_EENS_8epilogue10collective18CollectiveEpilogueINS1G_23Sm100TmaWarpSpecializedILi2ELi2ELi64ELb0ELb0EEEJSG_NS5_IJNSR_ISE_SB_EENSR_ISF_SB_EEEEEaSI_aSI_NS1G_6fusion15FusionCallbacksIS1K_NS1O_17LinearCombinationIaiaiLNS_15FloatRoundStyleE2EEESG_S1N_JEEENS4_5SM1004TMEM4LOAD26SM100_TMEM_LOAD_32dp32b64xESY_S1E_NS4_39AutoVectorizingCopyWithAssumedAlignmentILi128EEENS4_14SM90_TMA_STOREES1E_S1Z_S1Z_EEEvvEEEEvNT_6ParamsE:
[----:B------:R-:W1:Y:S01]  /*0000*/  LDC R1, c[0x0][0x37c] ;  /* 0x0000df00ff017b82 */ /* 0x000e620000000800 */
[----:B------:R-:W2:Y:S01]  /*0010*/  S2R R167, SR_TID.X ;  /* 0x0000000000a77919 */ /* 0x000ea20000002100 */
[----:B------:R-:W3:Y:S01]  /*0020*/  LDCU.64 UR4, c[0x0][0x890] ;  /* 0x00011200ff0477ac */ /* 0x000ee20008000a00 */
[----:B------:R-:W-:Y:S02]  /*0030*/  PRMT R151, RZ, 0x7610, R151 ;  /* 0x00007610ff977816 */ /* 0x000fe40000000097 */
[----:B------:R-:W-:Y:S01]  /*0040*/  ELECT P5, URZ, PT ;  /* 0x0000000000ff782f */ /* 0x000fe200038a0000 */
[----:B------:R-:W4:Y:S01]  /*0050*/  LDCU.64 UR46, c[0x0][0x358] ;  /* 0x00006b00ff2e77ac */ /* 0x000f220008000a00 */
[----:B---3--:R-:W-:-:S04]  /*0060*/  UISETP.NE.U32.AND UP0, UPT, UR4, URZ, UPT ;  /* 0x000000ff0400728c */ /* 0x008fc8000bf05070 */
[----:B------:R-:W-:Y:S01]  /*0070*/  UISETP.NE.AND.EX UP0, UPT, UR5, URZ, UPT, UP0 ;  /* 0x000000ff0500728c */ /* 0x000fe2000bf05300 */
[----:B--2---:R-:W-:-:S05]  /*0080*/  SHF.R.U32.HI R154, RZ, 0x5, R167 ;  /* 0x00000005ff9a7819 */ /* 0x004fca00000116a7 */
[----:B------:R-:W2:Y:S02]  /*0090*/  SHFL.IDX PT, R0, R154, RZ, 0x1f ;  /* 0x00001fff9a007589 */ /* 0x000ea400000e0000 */
[----:B--2---:R-:W-:Y:S01]  /*00a0*/  R2UR UR8, R0 ;  /* 0x00000000000872ca */ /* 0x004fe200000e0000 */
[----:B-1--4-:R-:W-:-:S14]  /*00b0*/  BRA.U UP0, `(.L_x_0) ;  /* 0x00000001002c7547 */ /* 0x012fdc000b800000 */
[----:B------:R-:W1:Y:S02]  /*00c0*/  LDCU.64 UR6, c[0x0][0x888] ;  /* 0x00011100ff0677ac */ /* 0x000e640008000a00 */
[----:B-1----:R-:W-:-:S04]  /*00d0*/  UISETP.NE.U32.AND UP0, UPT, UR6, URZ, UPT ;  /* 0x000000ff0600728c */ /* 0x002fc8000bf05070 */
[----:B------:R-:W-:-:S09]  /*00e0*/  UISETP.NE.AND.EX UP0, UPT, UR7, URZ, UPT, UP0 ;  /* 0x000000ff0700728c */ /* 0x000fd2000bf05300 */
[----:B------:R-:W-:Y:S05]  /*00f0*/  BRA.U !UP0, `(.L_x_1) ;  /* 0x0000000108107547 */ /* 0x000fea000b800000 */
[----:B------:R-:W1:Y:S02]  /*0100*/  LDC.64 R82, c[0x0][0x888] ;  /* 0x00022200ff527b82 */ /* 0x000e640000000a00 */
[----:B-1----:R1:W5:Y:S01]  /*0110*/  LDG.E R82, desc[UR46][R82.64] ;  /* 0x0000002e52527981 */ /* 0x002362000c1e1900 */
[----:B------:R-:W-:Y:S01]  /*0120*/  HFMA2 R151, -RZ, RZ, 0, 5.9604644775390625e-08 ;  /* 0x00000001ff977431 */ /* 0x000fe200000001ff */
[----:B------:R-:W-:Y:S05]  /*0130*/  BRA `(.L_x_0) ;  /* 0x00000000000c7947 */ /* 0x000fea0003800000 */
.L_x_1:
[----:B------:R-:W1:Y:S01]  /*0140*/  LDCU UR6, c[0x0][0x880] ;  /* 0x00011000ff0677ac */ /* 0x000e620008000800 */
[----:B------:R-:W-:Y:S01]  /*0150*/  HFMA2 R151, -RZ, RZ, 0, 5.9604644775390625e-08 ;  /* 0x00000001ff977431 */ /* 0x000fe200000001ff */
[----:B-1----:R-:W-:-:S07]  /*0160*/  MOV R82, UR6 ;  /* 0x0000000600527c02 */ /* 0x002fce0008000f00 */
.L_x_0:
[----:B------:R-:W2:Y:S02]  /*0170*/  LDCU.64 UR6, c[0x0][0x8b0] ;  /* 0x00011600ff0677ac */ /* 0x000ea40008000a00 */
[----:B--2---:R-:W-:-:S04]  /*0180*/  UISETP.NE.U32.AND UP0, UPT, UR6, URZ, UPT ;  /* 0x000000ff0600728c */ /* 0x004fc8000bf05070 */
[----:B------:R-:W-:-:S09]  /*0190*/  UISETP.NE.AND.EX UP0, UPT, UR7, URZ, UPT, UP0 ;  /* 0x000000ff0700728c */ /* 0x000fd2000bf05300 */
[----:B------:R-:W-:Y:S05]  /*01a0*/  BRA.U UP0, `(.L_x_2) ;  /* 0x0000000100247547 */ /* 0x000fea000b800000 */
[----:B------:R-:W2:Y:S02]  /*01b0*/  LDCU.64 UR6, c[0x0][0x8a8] ;  /* 0x00011500ff0677ac */ /* 0x000ea40008000a00 */
[----:B--2---:R-:W-:-:S04]  /*01c0*/  UISETP.NE.U32.AND UP0, UPT, UR6, URZ, UPT ;  /* 0x000000ff0600728c */ /* 0x004fc8000bf05070 */
[----:B------:R-:W-:-:S09]  /*01d0*/  UISETP.NE.AND.EX UP0, UPT, UR7, URZ, UPT, UP0 ;  /* 0x000000ff0700728c */ /* 0x000fd2000bf05300 */
[----:B------:R-:W-:Y:S05]  /*01e0*/  BRA.U !UP0, `(.L_x_3) ;  /* 0x00000001080c7547 */ /* 0x000fea000b800000 */
[----:B------:R-:W2:Y:S02]  /*01f0*/  LDC.64 R78, c[0x0][0x8a8] ;  /* 0x00022a00ff4e7b82 */ /* 0x000ea40000000a00 */
[----:B--2---:R2:W5:Y:S01]  /*0200*/  LDG.E R78, desc[UR46][R78.64] ;  /* 0x0000002e4e4e7981 */ /* 0x004562000c1e1900 */
[----:B------:R-:W-:Y:S05]  /*0210*/  BRA `(.L_x_2) ;  /* 0x0000000000087947 */ /* 0x000fea0003800000 */
.L_x_3:
[----:B------:R-:W2:Y:S02]  /*0220*/  LDCU UR6, c[0x0][0x8a0] ;  /* 0x00011400ff0677ac */ /* 0x000ea40008000800 */
[----:B--2---:R-:W-:Y:S02]  /*0230*/  MOV R78, UR6 ;  /* 0x00000006004e7c02 */ /* 0x004fe40008000f00 */
.L_x_2:
[----:B------:R-:W-:Y:S01]  /*0240*/  IMAD.U32 R0, RZ, RZ, UR8 ;  /* 0x00000008ff007e24 */ /* 0x000fe2000f8e00ff */
[----:B------:R-:W-:Y:S04]  /*0250*/  BSSY.RECONVERGENT B0, `(.L_x_4) ;  /* 0x000000c000007945 */ /* 0x000fe80003800200 */
[C---:B------:R-:W-:Y:S02]  /*0260*/  ISETP.NE.OR P1, PT, R0.reuse, 0x1, !P5 ;  /* 0x000000010000780c */ /* 0x040fe40006f25670 */
[----:B------:R-:W-:-:S11]  /*0270*/  ISETP.NE.OR P0, PT, R0, 0x3, !P5 ;  /* 0x000000030000780c */ /* 0x000fd60006f05670 */
[----:B------:R-:W-:Y:S05]  /*0280*/  @P1 BRA `(.L_x_5) ;  /* 0x0000000000201947 */ /* 0x000fea0003800000 */
[----:B------:R-:W3:Y:S02]  /*0290*/  LDCU.64 UR6, c[0x0][0x348] ;  /* 0x00006900ff0677ac */ /* 0x000ee40008000a00 */
[----:B---3--:R-:W-:Y:S02]  /*02a0*/  UIADD3 UR10, UP1, UPT, UR6, 0x80, URZ ;  /* 0x00000080060a7890 */ /* 0x008fe4000ff3e0ff */
[----:B------:R-:W-:Y:S02]  /*02b0*/  UIADD3 UR6, UP0, UPT, UR6, 0x180, URZ ;  /* 0x0000018006067890 */ /* 0x000fe4000ff1e0ff */
[----:B------:R-:W-:Y:S02]  /*02c0*/  UIADD3.X UR11, UPT, UPT, URZ, UR7, URZ, UP1, !UPT ;  /* 0x00000007ff0b7290 */ /* 0x000fe40008ffe4ff */
[----:B------:R-:W-:-:S07]  /*02d0*/  UIADD3.X UR7, UPT, UPT, URZ, UR7, URZ, UP0, !UPT ;  /* 0x00000007ff077290 */ /* 0x000fce00087fe4ff */
[----:B------:R3:W-:Y:S02]  /*02e0*/  UTMACCTL.PF [UR10] ;  /* 0x000000000a0079b9 */ /* 0x0007e40008040000 */
[----:B------:R3:W-:Y:S02]  /*02f0*/  UTMACCTL.PF [UR6] ;  /* 0x00000000060079b9 */ /* 0x0007e40008040000 */
[----:B---3--:R-:W-:Y:S01]  /*0300*/  NOP ;  /* 0x0000000000007918 */ /* 0x008fe20000000000 */
.L_x_5:
[----:B------:R-:W-:Y:S05]  /*0310*/  BSYNC.RECONVERGENT B0 ;  /* 0x0000000000007941 */ /* 0x000fea0003800200 */
.L_x_4:
[----:B------:R-:W-:Y:S04]  /*0320*/  BSSY.RECONVERGENT B0, `(.L_x_6) ;  /* 0x000000a000007945 */ /* 0x000fe80003800200 */
        /* <DEDUP_REMOVED lines=9> */
.L_x_7:
[----:B------:R-:W-:Y:S05]  /*03c0*/  BSYNC.RECONVERGENT B0 ;  /* 0x0000000000007941 */ /* 0x000fea0003800200 */
.L_x_6:
[----:B------:R-:W3:Y:S01]  /*03d0*/  LDCU.64 UR6, c[0x0][0x888] ;  /* 0x00011100ff0677ac */ /* 0x000ee20008000a00 */
[----:B------:R-:W-:Y:S02]  /*03e0*/  UISETP.EQ.U32.AND UP1, UPT, UR4, URZ, UPT ;  /* 0x000000ff0400728c */ /* 0x000fe4000bf22070 */
[----:B------:R-:W-:Y:S02]  /*03f0*/  UPLOP3.LUT UP2, UPT, UPT, UPT, UPT, 0x80, 0x8 ;  /* 0x000000000008789c */ /* 0x000fe40003f4f070 */
[----:B---3--:R-:W-:-:S04]  /*0400*/  UISETP.NE.U32.AND UP0, UPT, UR6, URZ, UPT ;  /* 0x000000ff0600728c */ /* 0x008fc8000bf05070 */
[----:B------:R-:W-:-:S04]  /*0410*/  UISETP.NE.AND.EX UP0, UPT, UR7, URZ, UPT, UP0 ;  /* 0x000000ff0700728c */ /* 0x000fc8000bf05300 */
[----:B------:R-:W-:-:S04]  /*0420*/  UISETP.EQ.OR.EX UP3, UPT, UR5, URZ, !UP0, UP1 ;  /* 0x000000ff0500728c */ /* 0x000fc8000c762710 */
[----:B------:R-:W-:-:S05]  /*0430*/  UP2UR UR50, UPR, URZ, 0x8 ;  /* 0x00000008ff327883 */ /* 0x000fca0008000000 */
[----:B------:R-:W-:Y:S07]  /*0440*/  BRA.U !UP3, `(.L_x_8) ;  /* 0x000000010b207547 */ /* 0x000fee000b800000 */
[----:B-----5:R-:W-:Y:S01]  /*0450*/  R2UR UR6, R82 ;  /* 0x00000000520672ca */ /* 0x020fe200000e0000 */
[----:B------:R-:W-:Y:S02]  /*0460*/  UISETP.NE.U32.AND UP2, UPT, UR4, URZ, UPT ;  /* 0x000000ff0400728c */ /* 0x000fe4000bf45070 */
[----:B------:R-:W-:Y:S02]  /*0470*/  USEL UR4, URZ, 0xffffffff, UP0 ;  /* 0xffffffffff047887 */ /* 0x000fe40008000000 */
[----:B------:R-:W-:-:S08]  /*0480*/  UISETP.NE.AND.EX UP2, UPT, UR5, URZ, UPT, UP2 ;  /* 0x000000ff0500728c */ /* 0x000fd0000bf45320 */
[----:B------:R-:W-:-:S04]  /*0490*/  UISETP.NE.AND UP1, UPT, UR6, URZ, UPT ;  /* 0x000000ff0600728c */ /* 0x000fc8000bf25270 */
[----:B------:R-:W-:-:S04]  /*04a0*/  @!UP2 USEL UR4, URZ, 0xffffffff, UP1 ;  /* 0xffffffffff04a887 */ /* 0x000fc80008800000 */
[----:B------:R-:W-:-:S04]  /*04b0*/  ULOP3.LUT UR4, UR4, 0x1, URZ, 0xc0, !UPT ;  /* 0x0000000104047892 */ /* 0x000fc8000f8ec0ff */
[----:B------:R-:W-:-:S11]  /*04c0*/  UISETP.NE.U32.AND UP2, UPT, UR4, 0x1, UPT ;  /* 0x000000010400788c */ /* 0x000fd6000bf45070 */
.L_x_8:
[----:B------:R-:W3:Y:S01]  /*04d0*/  SHFL.IDX PT, R2, R154, RZ, 0x1f ;  /* 0x00001fff9a027589 */ /* 0x000ee200000e0000 */
[----:B------:R-:W-:-:S04]  /*04e0*/  UISETP.NE.AND UP1, UPT, UR8, 0x2, UPT ;  /* 0x000000020800788c */ /* 0x000fc8000bf25270 */
[----:B------:R-:W-:Y:S01]  /*04f0*/  USEL UR6, URZ, 0x1, UP1 ;  /* 0x00000001ff067887 */ /* 0x000fe20008800000 */
[----:B---3--:R-:W-:-:S13]  /*0500*/  ISETP.NE.AND P0, PT, R2, RZ, PT ;  /* 0x000000ff0200720c */ /* 0x008fda0003f05270 */
[----:B------:R-:W-:Y:S05]  /*0510*/  @P0 BRA `(.L_x_9) ;  /* 0x0000000000940947 */ /* 0x000fea0003800000 */
[----:B------:R-:W-:Y:S01]  /*0520*/  ELECT P0, URZ, PT ;  /* 0x0000000000ff782f */ /* 0x000fe20003800000 */
[----:B------:R-:W-:-:S12]  /*0530*/  BSSY.RECONVERGENT B0, `(.L_x_9) ;  /* 0x0000023000007945 */ /* 0x000fd80003800200 */
[----:B------:R-:W-:Y:S05]  /*0540*/  @!P0 BRA `(.L_x_10) ;  /* 0x0000000000848947 */ /* 0x000fea0003800000 */
[----:B------:R-:W3:Y:S01]  /*0550*/  S2UR UR5, SR_CgaCtaId ;  /* 0x00000000000579c3 */ /* 0x000ee20000008800 */
[----:B------:R-:W-:Y:S01]  /*0560*/  UMOV UR7, 0x400 ;  /* 0x0000040000077882 */ /* 0x000fe20000000000 */
[----:B------:R-:W-:Y:S02]  /*0570*/  UMOV UR4, 0x1 ;  /* 0x0000000100047882 */ /* 0x000fe40000000000 */
[----:B------:R-:W-:-:S04]  /*0580*/  UIADD3 UR10, UPT, UPT, -UR4, 0x100000, URZ ;  /* 0x00100000040a7890 */ /* 0x000fc8000fffe1ff */
[----:B------:R-:W-:Y:S02]  /*0590*/  USHF.L.U32 UR11, UR10, 0xb, URZ ;  /* 0x0000000b0a0b7899 */ /* 0x000fe400080006ff */
[----:B------:R-:W-:Y:S02]  /*05a0*/  USHF.L.U32 UR10, UR10, 0x1, URZ ;  /* 0x000000010a0a7899 */ /* 0x000fe400080006ff */
[----:B---3--:R-:W-:Y:S01]  /*05b0*/  ULEA UR5, UR5, UR7, 0x18 ;  /* 0x0000000705057291 */ /* 0x008fe2000f8ec0ff */
[----:B------:R-:W3:Y:S11]  /*05c0*/  FENCE.VIEW.ASYNC.S ;  /* 0x00000000000073c6 */ /* 0x000ef60000000000 */
[----:B---3--:R3:W4:Y:S01]  /*05d0*/  SYNCS.EXCH.64 URZ, [UR5], UR10 ;  /* 0x0000000a05ff75b2 */ /* 0x0087220008000100 */
[----:B------:R3:W1:Y:S01]  /*05e0*/  SYNCS.EXCH.64 URZ, [UR5+0x60], UR10 ;  /* 0x0000600a05ff75b2 */ /* 0x0006620008000100 */
        /* <DEDUP_REMOVED lines=21> */
[----:B------:R3:W1:Y:S02]  /*0740*/  SYNCS.EXCH.64 URZ, [UR5+0xb8], UR10 ;  /* 0x0000b80a05ff75b2 */ /* 0x0006640008000100 */
[----:B---34-:R-:W-:Y:S01]  /*0750*/  NOP ;  /* 0x0000000000007918 */ /* 0x018fe20000000000 */
.L_x_10:
[----:B------:R-:W-:Y:S05]  /*0760*/  BSYNC.RECONVERGENT B0 ;  /* 0x0000000000007941 */ /* 0x000fea0003800200 */
.L_x_9:
[----:B------:R-:W3:Y:S01]  /*0770*/  SHFL.IDX PT, R2, R154, RZ, 0x1f ;  /* 0x00001fff9a027589 */ /* 0x000ee200000e0000 */
[----:B------:R-:W-:Y:S01]  /*0780*/  NOP ;  /* 0x0000000000007918 */ /* 0x000fe20000000000 */
[----:B---3--:R-:W-:-:S13]  /*0790*/  ISETP.NE.AND P0, PT, R2, 0x1, PT ;  /* 0x000000010200780c */ /* 0x008fda0003f05270 */
[----:B------:R-:W-:Y:S05]  /*07a0*/  @P0 BRA `(.L_x_11) ;  /* 0x0000000000480947 */ /* 0x000fea0003800000 */
[----:B------:R-:W3:Y:S01]  /*07b0*/  S2UR UR7, SR_CgaCtaId ;  /* 0x00000000000779c3 */ /* 0x000ee20000008800 */
[----:B------:R-:W-:Y:S01]  /*07c0*/  UMOV UR9, 0x400 ;  /* 0x0000040000097882 */ /* 0x000fe20000000000 */
[----:B------:R-:W-:Y:S01]  /*07d0*/  UMOV UR5, 0x20 ;  /* 0x0000002000057882 */ /* 0x000fe20000000000 */
[----:B------:R-:W-:Y:S01]  /*07e0*/  UMOV UR4, 0x80 ;  /* 0x0000008000047882 */ /* 0x000fe20000000000 */
[----:B------:R-:W-:-:S04]  /*07f0*/  UIADD3 UR10, UPT, UPT, -UR5, 0x100000, URZ ;  /* 0x00100000050a7890 */ /* 0x000fc8000fffe1ff */
[----:B------:R-:W-:Y:S02]  /*0800*/  USHF.L.U32 UR11, UR10, 0xb, URZ ;  /* 0x0000000b0a0b7899 */ /* 0x000fe400080006ff */
[----:B------:R-:W-:Y:S02]  /*0810*/  USHF.L.U32 UR10, UR10, 0x1, URZ ;  /* 0x000000010a0a7899 */ /* 0x000fe400080006ff */
[----:B------:R-:W-:-:S04]  /*0820*/  UIADD3 UR4, UPT, UPT, -UR4, 0x100000, URZ ;  /* 0x0010000004047890 */ /* 0x000fc8000fffe1ff */
[----:B------:R-:W-:Y:S02]  /*0830*/  USHF.L.U32 UR5, UR4, 0xb, URZ ;  /* 0x0000000b04057899 */ /* 0x000fe400080006ff */
[----:B------:R-:W-:Y:S01]  /*0840*/  USHF.L.U32 UR4, UR4, 0x1, URZ ;  /* 0x0000000104047899 */ /* 0x000fe200080006ff */
[----:B------:R-:W-:Y:S01]  /*0850*/  ELECT P0, URZ, PT ;  /* 0x0000000000ff782f */ /* 0x000fe20003800000 */
[----:B---3--:R-:W-:Y:S01]  /*0860*/  ULEA UR7, UR7, UR9, 0x18 ;  /* 0x0000000907077291 */ /* 0x008fe2000f8ec0ff */
[----:B------:R-:W3:Y:S11]  /*0870*/  FENCE.VIEW.ASYNC.S ;  /* 0x00000000000073c6 */ /* 0x000ef60000000000 */
[----:B---3--:R3:W4:Y:S01]  /*0880*/  SYNCS.EXCH.64 URZ, [UR7+0xc0], UR10 ;  /* 0x0000c00a07ff75b2 */ /* 0x0087220008000100 */
[----:B------:R3:W1:Y:S01]  /*0890*/  SYNCS.EXCH.64 URZ, [UR7+0xd0], UR4 ;  /* 0x0000d00407ff75b2 */ /* 0x0006620008000100 */
[----:B------:R3:W1:Y:S01]  /*08a0*/  SYNCS.EXCH.64 URZ, [UR7+0xc8], UR10 ;  /* 0x0000c80a07ff75b2 */ /* 0x0006620008000100 */
[----:B------:R3:W1:Y:S01]  /*08b0*/  SYNCS.EXCH.64 URZ, [UR7+0xd8], UR4 ;  /* 0x0000d80407ff75b2 */ /* 0x0006620008000100 */
[----:B------:R-:W-:Y:S01]  /*08c0*/  NOP ;  /* 0x0000000000007918 */ /* 0x000fe20000000000 */
.L_x_11:
[----:B------:R-:W2:Y:S01]  /*08d0*/  SHFL.IDX PT, R2, R154, RZ, 0x1f ;  /* 0x00001fff9a027589 */ /* 0x000ea200000e0000 */
[----:B------:R-:W-:Y:S01]  /*08e0*/  NOP ;  /* 0x0000000000007918 */ /* 0x000fe20000000000 */
[----:B--2---:R-:W-:-:S13]  /*08f0*/  ISETP.NE.AND P0, PT, R2, 0x3, PT ;  /* 0x000000030200780c */ /* 0x004fda0003f05270 */
[----:B------:R-:W-:Y:S05]  /*0900*/  @P0 BRA `(.L_x_12) ;  /* 0x0000000000300947 */ /* 0x000fea0003800000 */
[----:B---3--:R-:W2:Y:S01]  /*0910*/  S2UR UR5, SR_CgaCtaId ;  /* 0x00000000000579c3 */ /* 0x008ea20000008800 */
[----:B------:R-:W-:Y:S01]  /*0920*/  UMOV UR7, 0x400 ;  /* 0x0000040000077882 */ /* 0x000fe20000000000 */
[----:B------:R-:W-:Y:S01]  /*0930*/  UMOV UR4, 0x20 ;  /* 0x0000002000047882 */ /* 0x000fe20000000000 */
[----:B------:R-:W-:Y:S01]  /*0940*/  ELECT P0, URZ, PT ;  /* 0x0000000000ff782f */ /* 0x000fe20003800000 */
[----:B------:R-:W-:-:S04]  /*0950*/  UIADD3 UR10, UPT, UPT, -UR4, 0x100000, URZ ;  /* 0x00100000040a7890 */ /* 0x000fc8000fffe1ff */
[----:B------:R-:W-:Y:S02]  /*0960*/  USHF.L.U32 UR11, UR10, 0xb, URZ ;  /* 0x0000000b0a0b7899 */ /* 0x000fe400080006ff */
[----:B------:R-:W-:Y:S02]  /*0970*/  USHF.L.U32 UR10, UR10, 0x1, URZ ;  /* 0x000000010a0a7899 */ /* 0x000fe400080006ff */
[----:B--2---:R-:W-:Y:S01]  /*0980*/  ULEA UR5, UR5, UR7, 0x18 ;  /* 0x0000000705057291 */ /* 0x004fe2000f8ec0ff */
[----:B------:R-:W2:Y:S11]  /*0990*/  FENCE.VIEW.ASYNC.S ;  /* 0x00000000000073c6 */ /* 0x000eb60000000000 */
[----:B--2---:R2:W3:Y:S01]  /*09a0*/  SYNCS.EXCH.64 URZ, [UR5+0xe0], UR10 ;  /* 0x0000e00a05ff75b2 */ /* 0x0044e20008000100 */
[----:B------:R2:W1:Y:S01]  /*09b0*/  SYNCS.EXCH.64 URZ, [UR5+0xe8], UR10 ;  /* 0x0000e80a05ff75b2 */ /* 0x0004620008000100 */
[----:B------:R-:W-:Y:S01]  /*09c0*/  NOP ;  /* 0x0000000000007918 */ /* 0x000fe20000000000 */
.L_x_12:
[----:B------:R-:W4:Y:S01]  /*09d0*/  SHFL.IDX PT, R2, R154, RZ, 0x1f ;  /* 0x00001fff9a027589 */ /* 0x000f2200000e0000 */
[----:B------:R-:W-:Y:S01]  /*09e0*/  NOP ;  /* 0x0000000000007918 */ /* 0x000fe20000000000 */
[----:B----4-:R-:W-:-:S13]  /*09f0*/  ISETP.NE.AND P0, PT, R2, 0x4, PT ;  /* 0x000000040200780c */ /* 0x010fda0003f05270 */
[----:B------:R-:W-:Y:S05]  /*0a00*/  @P0 BRA `(.L_x_13) ;  /* 0x00000000004c0947 */ /* 0x000fea0003800000 */
[----:B--23--:R-:W2:Y:S01]  /*0a10*/  S2UR UR5, SR_CgaCtaId ;  /* 0x00000000000579c3 */ /* 0x00cea20000008800 */
[----:B------:R-:W-:Y:S01]  /*0a20*/  UMOV UR9, 0x100 ;  /* 0x0000010000097882 */ /* 0x000fe20000000000 */
[----:B------:R-:W-:Y:S01]  /*0a30*/  UMOV UR7, 0x400 ;  /* 0x0000040000077882 */ /* 0x000fe20000000000 */
[----:B------:R-:W-:Y:S01]  /*0a40*/  USEL UR9, UR9, 0xe0, UP2 ;  /* 0x000000e009097887 */ /* 0x000fe20009000000 */
[----:B------:R-:W-:Y:S01]  /*0a50*/  UMOV UR4, 0x1 ;  /* 0x0000000100047882 */ /* 0x000fe20000000000 */
[----:B------:R-:W-:Y:S01]  /*0a60*/  ELECT P0, URZ, PT ;  /* 0x0000000000ff782f */ /* 0x000fe20003800000 */
[----:B------:R-:W-:-:S04]  /*0a70*/  UIADD3 UR10, UPT, UPT, -UR4, 0x100000, URZ ;  /* 0x00100000040a7890 */ /* 0x000fc8000fffe1ff */
[----:B------:R-:W-:Y:S02]  /*0a80*/  USHF.L.U32 UR11, UR10, 0xb, URZ ;  /* 0x0000000b0a0b7899 */ /* 0x000fe400080006ff */
[----:B------:R-:W-:Y:S02]  /*0a90*/  USHF.L.U32 UR10, UR10, 0x1, URZ ;  /* 0x000000010a0a7899 */ /* 0x000fe400080006ff */
[----:B------:R-:W-:-:S04]  /*0aa0*/  UIADD3 UR12, UPT, UPT, -UR9, 0x100000, URZ ;  /* 0x00100000090c7890 */ /* 0x000fc8000fffe1ff */
[----:B------:R-:W-:Y:S02]  /*0ab0*/  USHF.L.U32 UR13, UR12, 0xb, URZ ;  /* 0x0000000b0c0d7899 */ /* 0x000fe400080006ff */
[----:B------:R-:W-:Y:S02]  /*0ac0*/  USHF.L.U32 UR12, UR12, 0x1, URZ ;  /* 0x000000010c0c7899 */ /* 0x000fe400080006ff */
[----:B--2---:R-:W-:Y:S01]  /*0ad0*/  ULEA UR5, UR5, UR7, 0x18 ;  /* 0x0000000705057291 */ /* 0x004fe2000f8ec0ff */
[----:B------:R-:W2:Y:S11]  /*0ae0*/  FENCE.VIEW.ASYNC.S ;  /* 0x00000000000073c6 */ /* 0x000eb60000000000 */
[----:B--2---:R4:W2:Y:S01]  /*0af0*/  SYNCS.EXCH.64 URZ, [UR5+0xf0], UR10 ;  /* 0x0000f00a05ff75b2 */ /* 0x0048a20008000100 */
[----:B------:R4:W3:Y:S01]  /*0b00*/  SYNCS.EXCH.64 URZ, [UR5+0x100], UR12 ;  /* 0x0001000c05ff75b2 */ /* 0x0008e20008000100 */
[----:B------:R4:W1:Y:S01]  /*0b10*/  SYNCS.EXCH.64 URZ, [UR5+0xf8], UR10 ;  /* 0x0000f80a05ff75b2 */ /* 0x0008620008000100 */
[----:B------:R4:W1:Y:S02]  /*0b20*/  SYNCS.EXCH.64 URZ, [UR5+0x108], UR12 ;  /* 0x0001080c05ff75b2 */ /* 0x0008640008000100 */
[----:B----4-:R-:W-:Y:S01]  /*0b30*/  NOP ;  /* 0x0000000000007918 */ /* 0x010fe20000000000 */
.L_x_13:
[----:B------:R-:W4:Y:S01]  /*0b40*/  SHFL.IDX PT, R2, R154, RZ, 0x1f ;  /* 0x00001fff9a027589 */ /* 0x000f2200000e0000 */
[----:B------:R-:W-:Y:S01]  /*0b50*/  NOP ;  /* 0x0000000000007918 */ /* 0x000fe20000000000 */
[----:B----4-:R-:W-:-:S13]  /*0b60*/  ISETP.NE.AND P0, PT, R2, 0x5, PT ;  /* 0x000000050200780c */ /* 0x010fda0003f05270 */
[----:B------:R-:W-:Y:S05]  /*0b70*/  @P0 BRA `(.L_x_14) ;  /* 0x0000000000580947 */ /* 0x000fea0003800000 */
[----:B---3--:R-:W3:Y:S01]  /*0b80*/  S2UR UR7, SR_CgaCtaId ;  /* 0x00000000000779c3 */ /* 0x008ee20000008800 */
[----:B------:R-:W-:Y:S01]  /*0b90*/  UMOV UR9, 0x400 ;  /* 0x0000040000097882 */ /* 0x000fe20000000000 */
[----:B--2---:R-:W-:Y:S01]  /*0ba0*/  UMOV UR5, 0x1 ;  /* 0x0000000100057882 */ /* 0x004fe20000000000 */
        /* <DEDUP_REMOVED lines=9> */
[----:B------:R-:W2:Y:S11]  /*0c40*/  FENCE.VIEW.ASYNC.S ;  /* 0x00000000000073c6 */ /* 0x000eb60000000000 */
[----:B--2---:R4:W2:Y:S01]  /*0c50*/  SYNCS.EXCH.64 URZ, [UR7+0x110], UR10 ;  /* 0x0001100a07ff75b2 */ /* 0x0048a20008000100 */
[----:B------:R4:W3:Y:S01]  /*0c60*/  SYNCS.EXCH.64 URZ, [UR7+0x130], UR4 ;  /* 0x0001300407ff75b2 */ /* 0x0008e20008000100 */
[----:B------:R4:W1:Y:S01]  /*0c70*/  SYNCS.EXCH.64 URZ, [UR7+0x118], UR10 ;  /* 0x0001180a07ff75b2 */ /* 0x0008620008000100 */
[----:B------:R4:W1:Y:S01]  /*0c80*/  SYNCS.EXCH.64 URZ, [UR7+0x138], UR4 ;  /* 0x0001380407ff75b2 */ /* 0x0008620008000100 */
[----:B------:R4:W1:Y:S01]  /*0c90*/  SYNCS.EXCH.64 URZ, [UR7+0x120], UR10 ;  /* 0x0001200a07ff75b2 */ /* 0x0008620008000100 */
[----:B------:R4:W1:Y:S01]  /*0ca0*/  SYNCS.EXCH.64 URZ, [UR7+0x140], UR4 ;  /* 0x0001400407ff75b2 */ /* 0x0008620008000100 */
[----:B------:R4:W1:Y:S01]  /*0cb0*/  SYNCS.EXCH.64 URZ, [UR7+0x128], UR10 ;  /* 0x0001280a07ff75b2 */ /* 0x0008620008000100 */
[----:B------:R4:W1:Y:S02]  /*0cc0*/  SYNCS.EXCH.64 URZ, [UR7+0x148], UR4 ;  /* 0x0001480407ff75b2 */ /* 0x0008640008000100 */
[----:B----4-:R-:W-:Y:S01]  /*0cd0*/  NOP ;  /* 0x0000000000007918 */ /* 0x010fe20000000000 */
.L_x_14:
[----:B------:R-:W4:Y:S01]  /*0ce0*/  SHFL.IDX PT, R2, R154, RZ, 0x1f ;  /* 0x00001fff9a027589 */ /* 0x000f2200000e0000 */
[----:B------:R-:W-:Y:S01]  /*0cf0*/  NOP ;  /* 0x0000000000007918 */ /* 0x000fe20000000000 */
[----:B----4-:R-:W-:-:S13]  /*0d00*/  ISETP.NE.AND P0, PT, R2, 0x3, PT ;  /* 0x000000030200780c */ /* 0x010fda0003f05270 */
[----:B------:R-:W-:Y:S05]  /*0d10*/  @P0 BRA `(.L_x_15) ;  /* 0x0000000000380947 */ /* 0x000fea0003800000 */
[----:B--23--:R-:W2:Y:S01]  /*0d20*/  S2UR UR5, SR_CgaCtaId ;  /* 0x00000000000579c3 */ /* 0x00cea20000008800 */
        /* <DEDUP_REMOVED lines=13> */
.L_x_15:
[----:B--23--:R-:W2:Y:S01]  /*0e00*/  S2UR UR5, SR_CTAID.X ;  /* 0x00000000000579c3 */ /* 0x00cea20000002500 */
[----:B------:R-:W-:-:S05]  /*0e10*/  CS2R.32 R152, SR_CgaSize ;  /* 0x0000000000987805 */ /* 0x000fca0000008a00 */
[----:B------:R-:W-:-:S05]  /*0e20*/  IMAD R152, R152, -0xa0, RZ ;  /* 0xffffff6098987824 */ /* 0x000fca00078e02ff */
[----:B------:R-:W-:-:S14]  /*0e30*/  R2UR UR9, R152 ;  /* 0x00000000980972ca */ /* 0x000fdc00000e0000 */
[----:B------:R-:W3:Y:S01]  /*0e40*/  LDCU UR9, c[0x0][UR9+0x2b0] ;  /* 0x00005600090977ac */ /* 0x000ee20008000800 */
[----:B------:R-:W-:Y:S01]  /*0e50*/  NOP ;  /* 0x0000000000007918 */ /* 0x000fe20000000000 */
[----:B------:R-:W-:-:S05]  /*0e60*/  CS2R.32 R152, SR_CgaSize ;  /* 0x0000000000987805 */ /* 0x000fca0000008a00 */
[----:B------:R-:W-:-:S05]  /*0e70*/  IMAD R152, R152, -0xa0, RZ ;  /* 0xffffff6098987824 */ /* 0x000fca00078e02ff */
[----:B------:R-:W-:-:S14]  /*0e80*/  R2UR UR7, R152 ;  /* 0x00000000980772ca */ /* 0x000fdc00000e0000 */
[----:B------:R-:W4:Y:S01]  /*0e90*/  LDCU UR7, c[0x0][UR7+0x2b4] ;  /* 0x00005680070777ac */ /* 0x000f220008000800 */
[----:B------:R-:W1:Y:S08]  /*0ea0*/  S2UR UR4, SR_CTAID.Y ;  /* 0x00000000000479c3 */ /* 0x000e700000002600 */
[----:B------:R-:W4:Y:S01]  /*0eb0*/  LDC R9, c[0x0][0xb24] ;  /* 0x0002c900ff097b82 */ /* 0x000f220000000800 */
[----:B--2---:R-:W-:-:S02]  /*0ec0*/  I2FP.F32.U32 R4, UR5 ;  /* 0x0000000500047c45 */ /* 0x004fc40008201000 */
[----:B------:R-:W-:-:S05]  /*0ed0*/  CS2R.32 R5, SR_CgaSize ;  /* 0x0000000000057805 */ /* 0x000fca0000008a00 */
[----:B------:R-:W-:-:S06]  /*0ee0*/  IMAD R5, R5, -0xa0, RZ ;  /* 0xffffff6005057824 */ /* 0x000fcc00078e02ff */
[----:B------:R-:W2:Y:S01]  /*0ef0*/  LDC R5, c[0x0][R5+0x2a0] ;  /* 0x0000a80005057b82 */ /* 0x000ea20000000800 */
[----:B------:R-:W-:Y:S01]  /*0f00*/  MOV R21, UR5 ;  /* 0x0000000500157c02 */ /* 0x000fe20008000f00 */
[----:B---3--:R-:W-:Y:S01]  /*0f10*/  FMUL R4, R4, UR9 ;  /* 0x0000000904047c20 */ /* 0x008fe20008400000 */
[----:B-1----:R-:W-:Y:S02]  /*0f20*/  I2FP.F32.U32 R2, UR4 ;  /* 0x0000000400027c45 */ /* 0x002fe40008201000 */
[----:B------:R-:W-:-:S05]  /*0f30*/  CS2R.32 R3, SR_CgaSize ;  /* 0x0000000000037805 */ /* 0x000fca0000008a00 */
[----:B------:R-:W-:-:S06]  /*0f40*/  IMAD R3, R3, -0xa0, RZ ;  /* 0xffffff6003037824 */ /* 0x000fcc00078e02ff */
[----:B------:R-:W1:Y:S01]  /*0f50*/  LDC R3, c[0x0][R3+0x2a4] ;  /* 0x0000a90003037b82 */ /* 0x000e620000000800 */
[----:B------:R-:W3:Y:S01]  /*0f60*/  F2I.U32.TRUNC.NTZ R152, R4 ;  /* 0x0000000400987305 */ /* 0x000ee2000020f000 */
[----:B------:R-:W-:Y:S01]  /*0f70*/  MOV R20, UR4 ;  /* 0x0000000400147c02 */ /* 0x000fe20008000f00 */
[----:B----4-:R-:W-:-:S05]  /*0f80*/  FMUL R2, R2, UR7 ;  /* 0x0000000702027c20 */ /* 0x010fca0008400000 */
[----:B------:R-:W-:Y:S01]  /*0f90*/  BAR.SYNC.DEFER_BLOCKING 0x0 ;  /* 0x0000000000007b1d */ /* 0x000fe20000010000 */
[----:B------:R-:W-:-:S05]  /*0fa0*/  ISETP.GE.AND P0, PT, R9, 0x1, PT ;  /* 0x000000010900780c */ /* 0x000fca0003f06270 */
[----:B------:R-:W4:Y:S02]  /*0fb0*/  F2I.U32.TRUNC.NTZ R150, R2 ;  /* 0x0000000200967305 */ /* 0x000f24000020f000 */
[----:B------:R-:W1:Y:S01]  /*0fc0*/  S2UR UR36, SR_CTAID.Z ;  /* 0x00000000002479c3 */ /* 0x000e620000002700 */
[----:B---3--:R-:W-:-:S05]  /*0fd0*/  IADD3 R152, PT, PT, -R152, RZ, RZ ;  /* 0x000000ff98987210 */ /* 0x008fca0007ffe1ff */
[----:B--2---:R-:W-:Y:S01]  /*0fe0*/  IMAD R152, R5, R152, UR5 ;  /* 0x0000000505987e24 */ /* 0x004fe2000f8e0298 */
[----:B----4-:R-:W-:-:S05]  /*0ff0*/  IADD3 R150, PT, PT, -R150, RZ, RZ ;  /* 0x000000ff96967210 */ /* 0x010fca0007ffe1ff */
[----:B-1----:R-:W-:Y:S01]  /*1000*/  IMAD R150, R3, R150, UR4 ;  /* 0x0000000403967e24 */ /* 0x002fe2000f8e0296 */
[----:B------:R-:W-:Y:S06]  /*1010*/  @!P0 BRA `(.L_x_16) ;  /* 0x0000000000b88947 */ /* 0x000fec0003800000 */
[----:B------:R-:W1:Y:S01]  /*1020*/  LDC.64 R4, c[0x0][0xb18] ;  /* 0x0002c600ff047b82 */ /* 0x000e620000000a00 */
[----:B------:R-:W-:-:S07]  /*1030*/  ISETP.NE.AND P0, PT, R9, 0x1, PT ;  /* 0x000000010900780c */ /* 0x000fce0003f05270 */
[----:B------:R-:W2:Y:S08]  /*1040*/  LDC R10, c[0x0][0xb0c] ;  /* 0x0002c300ff0a7b82 */ /* 0x000eb00000000800 */
[----:B------:R-:W3:Y:S08]  /*1050*/  LDC R11, c[0x0][0x370] ;  /* 0x0000dc00ff0b7b82 */ /* 0x000ef00000000800 */
[----:B------:R-:W4:Y:S01]  /*1060*/  LDC R12, c[0x0][0x374] ;  /* 0x0000dd00ff0c7b82 */ /* 0x000f220000000800 */
[----:B-1----:R-:W-:-:S07]  /*1070*/  ISETP.NE.AND P1, PT, R4, 0x1, PT ;  /* 0x000000010400780c */ /* 0x002fce0003f25270 */
[----:B------:R-:W3:Y:S01]  /*1080*/  LDC.64 R6, c[0x0][0xb10] ;  /* 0x0002c400ff067b82 */ /* 0x000ee20000000a00 */
[----:B--2---:R-:W-:-:S07]  /*1090*/  ISETP.NE.AND P2, PT, R10, 0x1, PT ;  /* 0x000000010a00780c */ /* 0x004fce0003f45270 */
[----:B------:R-:W1:Y:S08]  /*10a0*/  LDC R8, c[0x0][0xb20] ;  /* 0x0002c800ff087b82 */ /* 0x000e700000000800 */
[----:B------:R-:W2:Y:S01]  /*10b0*/  LDC.64 R2, c[0x0][0xb28] ;  /* 0x0002ca00ff027b82 */ /* 0x000ea20000000a00 */
[----:B----4-:R-:W-:-:S04]  /*10c0*/  IMAD.HI.U32 R13, R12, R5, RZ ;  /* 0x000000050c0d7227 */ /* 0x010fc800078e00ff */
[----:B------:R-:W-:-:S04]  /*10d0*/  IMAD.HI.U32 R5, R20, R5, RZ ;  /* 0x0000000514057227 */ /* 0x000fc800078e00ff */
[----:B---3--:R-:W-:-:S04]  /*10e0*/  IMAD.HI.U32 R14, R11, R6, RZ ;  /* 0x000000060b0e7227 */ /* 0x008fc800078e00ff */
[C---:B------:R-:W-:Y:S01]  /*10f0*/  IMAD.HI.U32 R16, R21.reuse, R6, RZ ;  /* 0x0000000615107227 */ /* 0x040fe200078e00ff */
[-C--:B------:R-:W-:Y:S02]  /*1100*/  @P2 SHF.R.U32.HI R11, RZ, R7.reuse, R14 ;  /* 0x00000007ff0b2219 */ /* 0x080fe4000001160e */
[-C--:B-1----:R-:W-:Y:S02]  /*1110*/  @P1 SHF.R.U32.HI R12, RZ, R8.reuse, R13 ;  /* 0x00000008ff0c1219 */ /* 0x082fe4000001160d */
[----:B------:R-:W-:Y:S02]  /*1120*/  SHF.R.U32.HI R5, RZ, R8, R5 ;  /* 0x00000008ff057219 */ /* 0x000fe40000011605 */
[----:B------:R-:W-:Y:S02]  /*1130*/  SHF.R.U32.HI R16, RZ, R7, R16 ;  /* 0x00000007ff107219 */ /* 0x000fe40000011610 */
[----:B------:R-:W-:Y:S01]  /*1140*/  SEL R5, R20, R5, !P1 ;  /* 0x0000000514057207 */ /* 0x000fe20004800000 */
[----:B--2---:R-:W-:Y:S01]  /*1150*/  IMAD.HI.U32 R14, R12, R2, RZ ;  /* 0x000000020c0e7227 */ /* 0x004fe200078e00ff */
[----:B------:R-:W-:-:S02]  /*1160*/  SEL R7, R21, R16, !P2 ;  /* 0x0000001015077207 */ /* 0x000fc40005000000 */
[----:B------:R-:W-:Y:S01]  /*1170*/  IADD3 R13, PT, PT, -R5, RZ, RZ ;  /* 0x000000ff050d7210 */ /* 0x000fe20007ffe1ff */
[----:B------:R-:W-:Y:S01]  /*1180*/  IMAD.HI.U32 R6, R11, R2, RZ ;  /* 0x000000020b067227 */ /* 0x000fe200078e00ff */
[----:B------:R-:W-:-:S03]  /*1190*/  @P0 SHF.R.U32.HI R12, RZ, R3, R14 ;  /* 0x00000003ff0c0219 */ /* 0x000fc6000001160e */
[----:B------:R-:W-:Y:S01]  /*11a0*/  IMAD R13, R4, R13, R20 ;  /* 0x0000000d040d7224 */ /* 0x000fe200078e0214 */
[----:B------:R-:W-:Y:S01]  /*11b0*/  @P0 SHF.R.U32.HI R11, RZ, R3, R6 ;  /* 0x00000003ff0b0219 */ /* 0x000fe20000011606 */
[----:B------:R-:W-:-:S04]  /*11c0*/  IMAD R12, R12, R9, RZ ;  /* 0x000000090c0c7224 */ /* 0x000fc800078e02ff */
[----:B------:R-:W-:Y:S01]  /*11d0*/  IMAD R6, R11, R9, RZ ;  /* 0x000000090b067224 */ /* 0x000fe200078e02ff */
[----:B------:R-:W-:-:S04]  /*11e0*/  ISETP.GE.AND P1, PT, R5, R12, PT ;  /* 0x0000000c0500720c */ /* 0x000fc80003f26270 */
[----:B------:R-:W-:Y:S01]  /*11f0*/  ISETP.GE.OR P1, PT, R7, R6, P1 ;  /* 0x000000060700720c */ /* 0x000fe20000f26670 */
[----:B------:R-:W-:-:S05]  /*1200*/  IMAD.HI.U32 R6, R5, R2, RZ ;  /* 0x0000000205067227 */ /* 0x000fca00078e00ff */
[----:B------:R-:W-:-:S04]  /*1210*/  SHF.R.U32.HI R6, RZ, R3, R6 ;  /* 0x00000003ff067219 */ /* 0x000fc80000011606 */
[----:B------:R-:W-:-:S03]  /*1220*/  SEL R6, R5, R6, !P0 ;  /* 0x0000000605067207 */ /* 0x000fc60004000000 */
[----:B------:R-:W-:Y:S01]  /*1230*/  @!P1 IMAD.HI.U32 R8, R7, R2, RZ ;  /* 0x0000000207089227 */ /* 0x000fe200078e00ff */
[----:B------:R-:W-:-:S04]  /*1240*/  IADD3 R2, PT, PT, -R6, RZ, RZ ;  /* 0x000000ff06027210 */ /* 0x000fc80007ffe1ff */
[----:B------:R-:W-:Y:S01]  /*1250*/  @!P1 SHF.R.U32.HI R8, RZ, R3, R8 ;  /* 0x00000003ff089219 */ /* 0x000fe20000011608 */
[----:B------:R-:W-:-:S03]  /*1260*/  IMAD R2, R9, R2, R5 ;  /* 0x0000000209027224 */ /* 0x000fc600078e0205 */
[----:B------:R-:W-:-:S05]  /*1270*/  @!P1 SEL R3, R7, R8, !P0 ;  /* 0x0000000807039207 */ /* 0x000fca0004000000 */
[--C-:B------:R-:W-:Y:S02]  /*1280*/  @!P1 IMAD.IADD R6, R6, 0x1, -R3.reuse ;  /* 0x0000000106069824 */ /* 0x100fe400078e0a03 */
[----:B------:R-:W-:Y:S01]  /*1290*/  @!P1 IMAD R3, R2, R11, R3 ;  /* 0x0000000b02039224 */ /* 0x000fe200078e0203 */
[----:B------:R-:W-:Y:S01]  /*12a0*/  IADD3 R2, PT, PT, -R7, RZ, RZ ;  /* 0x000000ff07027210 */ /* 0x000fe20007ffe1ff */
[----:B------:R-:W-:Y:S02]  /*12b0*/  @!P1 IMAD R5, R6, R9, R7 ;  /* 0x0000000906059224 */ /* 0x000fe400078e0207 */
[----:B------:R-:W-:Y:S02]  /*12c0*/  @!P1 IMAD.MOV.U32 R7, RZ, RZ, R3 ;  /* 0x000000ffff079224 */ /* 0x000fe400078e0003 */
[----:B------:R-:W-:Y:S02]  /*12d0*/  IMAD R2, R10, R2, R21 ;  /* 0x000000020a027224 */ /* 0x000fe400078e0215 */
[----:B------:R-:W-:-:S02]  /*12e0*/  IMAD R20, R5, R4, R13 ;  /* 0x0000000405147224 */ /* 0x000fc400078e020d */
[----:B------:R-:W-:Y:S02]  /*12f0*/  IMAD R21, R7, R10, R2 ;  /* 0x0000000a07157224 */ /* 0x000fe400078e0202 */
.L_x_16:
[----:B------:R-:W1:Y:S01]  /*1300*/  LDCU UR4, c[0x0][0xb30] ;  /* 0x00016600ff0477ac */ /* 0x000e620008000800 */
[----:B------:R-:W2:Y:S08]  /*1310*/  S2UR UR37, SR_CgaCtaId ;  /* 0x00000000002579c3 */ /* 0x000eb00000008800 */
[----:B------:R-:W3:Y:S01]  /*1320*/  LDC R72, c[0x0][0xb24] ;  /* 0x0002c900ff487b82 */ /* 0x000ee20000000800 */
[----:B-1----:R-:W-:-:S09]  /*1330*/  UISETP.NE.AND UP1, UPT, UR4, 0x1, UPT ;  /* 0x000000010400788c */ /* 0x002fd2000bf25270 */
[----:B--2---:R-:W-:Y:S05]  /*1340*/  BRA.U UP1, `(.L_x_17) ;  /* 0x0000000101407547 */ /* 0x004fea000b800000 */
[----:B------:R-:W1:Y:S08]  /*1350*/  LDC.64 R4, c[0x0][0xb10] ;  /* 0x0002c400ff047b82 */ /* 0x000e700000000a00 */
[----:B------:R-:W2:Y:S08]  /*1360*/  LDC.64 R2, c[0x0][0xb18] ;  /* 0x0002c600ff027b82 */ /* 0x000eb00000000a00 */
[----:B------:R-:W4:Y:S08]  /*1370*/  LDC R6, c[0x0][0xb20] ;  /* 0x0002c800ff067b82 */ /* 0x000f300000000800 */
[----:B------:R-:W3:Y:S01]  /*1380*/  LDC R8, c[0x0][0xb0c] ;  /* 0x0002c300ff087b82 */ /* 0x000ee20000000800 */
[----:B-1----:R-:W-:-:S05]  /*1390*/  IMAD.HI.U32 R4, R21, R4, RZ ;  /* 0x0000000415047227 */ /* 0x002fca00078e00ff */
[----:B------:R-:W-:Y:S01]  /*13a0*/  SHF.R.U32.HI R4, RZ, R5, R4 ;  /* 0x00000005ff047219 */ /* 0x000fe20000011604 */
[----:B--2---:R-:W-:Y:S01]  /*13b0*/  IMAD.HI.U32 R3, R20, R3, RZ ;  /* 0x0000000314037227 */ /* 0x004fe200078e00ff */
[----:B------:R-:W-:-:S04]  /*13c0*/  ISETP.NE.AND P0, PT, R2, 0x1, PT ;  /* 0x000000010200780c */ /* 0x000fc80003f05270 */
[----:B----4-:R-:W-:-:S04]  /*13d0*/  SHF.R.U32.HI R3, RZ, R6, R3 ;  /* 0x00000006ff037219 */ /* 0x010fc80000011603 */
[----:B------:R-:W-:Y:S02]  /*13e0*/  SEL R3, R20, R3, !P0 ;  /* 0x0000000314037207 */ /* 0x000fe40004000000 */
[----:B---3--:R-:W-:-:S04]  /*13f0*/  ISETP.NE.AND P1, PT, R8, 0x1, PT ;  /* 0x000000010800780c */ /* 0x008fc80003f25270 */
[----:B------:R-:W-:-:S05]  /*1400*/  SEL R4, R21, R4, !P1 ;  /* 0x0000000415047207 */ /* 0x000fca0004800000 */
[----:B------:R-:W-:Y:S02]  /*1410*/  IMAD.IADD R5, R3, 0x1, -R4 ;  /* 0x0000000103057824 */ /* 0x000fe400078e0a04 */
[----:B------:R-:W-:Y:S02]  /*1420*/  IMAD.IADD R3, R4, 0x1, -R3 ;  /* 0x0000000104037824 */ /* 0x000fe400078e0a03 */
[----:B------:R-:W-:Y:S02]  /*1430*/  IMAD R21, R5, R8, R21 ;  /* 0x0000000805157224 */ /* 0x000fe400078e0215 */
[----:B------:R-:W-:-:S07]  /*1440*/  IMAD R20, R3, R2, R20 ;  /* 0x0000000203147224 */ /* 0x000fce00078e0214 */
.L_x_17:
[----:B------:R-:W-:Y:S01]  /*1450*/  BAR.SYNC.DEFER_BLOCKING 0x0 ;  /* 0x0000000000007b1d */ /* 0x000fe20000010000 */
[----:B------:R-:W-:Y:S01]  /*1460*/  UISETP.NE.AND UP1, UPT, UR8, 0x2, UPT ;  /* 0x000000020800788c */ /* 0x000fe2000bf25270 */
[----:B------:R-:W-:Y:S02]  /*1470*/  ISETP.NE.OR P5, PT, R0, 0x2, !P5 ;  /* 0x000000020000780c */ /* 0x000fe40006fa5670 */
[----:B------:R-:W-:-:S06]  /*1480*/  LOP3.LUT R2, R167, 0x1f, RZ, 0xc0, !PT ;  /* 0x0000001fa7027812 */ /* 0x000fcc00078ec0ff */
[----:B------:R-:W-:Y:S05]  /*1490*/  BRA.U UP1, `(.L_x_18) ;  /* 0x0000001501787547 */ /* 0x000fea000b800000 */
[----:B------:R-:W1:Y:S01]  /*14a0*/  LDCU UR13, c[0x0][0x38c] ;  /* 0x00007180ff0d77ac */ /* 0x000e620008000800 */
[----:B------:R-:W2:Y:S01]  /*14b0*/  LDC R9, c[0x0][0x370] ;  /* 0x0000dc00ff097b82 */ /* 0x000ea20000000800 */
[----:B------:R-:W-:Y:S01]  /*14c0*/  PLOP3.LUT P1, PT, PT, PT, UP2, 0x80, 0x8 ;  /* 0x000000000008781c */ /* 0x000fe20003f2f028 */
[----:B------:R-:W-:Y:S01]  /*14d0*/  HFMA2 R12, -RZ, RZ, 0, 0 ;  /* 0x00000000ff0c7431 */ /* 0x000fe200000001ff */
[----:B------:R-:W-:Y:S01]  /*14e0*/  ISETP.EQ.OR P4, PT, R2, RZ, P5 ;  /* 0x000000ff0200720c */ /* 0x000fe20002f82670 */
[----:B------:R-:W-:Y:S01]  /*14f0*/  IMAD.MOV.U32 R15, RZ, RZ, 0x1 ;  /* 0x00000001ff0f7424 */ /* 0x000fe200078e00ff */
[----:B------:R-:W-:Y:S01]  /*1500*/  PLOP3.LUT P1, PT, P1, PT, PT, 0x8, 0x80 ;  /* 0x000000000080781c */ /* 0x000fe20000f2e170 */
[----:B------:R-:W-:Y:S01]  /*1510*/  IMAD.MOV.U32 R14, RZ, RZ, RZ ;  /* 0x000000ffff0e7224 */ /* 0x000fe200078e00ff */
[----:B------:R-:W-:Y:S01]  /*1520*/  MOV R8, 0x1 ;  /* 0x0000000100087802 */ /* 0x000fe20000000f00 */
[----:B------:R-:W4:Y:S01]  /*1530*/  LDC R0, c[0x0][0x374] ;  /* 0x0000dd00ff007b82 */ /* 0x000f220000000800 */
[----:B------:R-:W-:Y:S01]  /*1540*/  IMAD.MOV.U32 R10, RZ, RZ, RZ ;  /* 0x000000ffff0a7224 */ /* 0x000fe200078e00ff */
[----:B------:R-:W2:Y:S01]  /*1550*/  LDCU.64 UR22, c[0x0][0x348] ;  /* 0x00006900ff1677ac */ /* 0x000ea20008000a00 */
[----:B------:R-:W-:Y:S01]  /*1560*/  UMOV UR6, URZ ;  /* 0x000000ff00067c82 */ /* 0x000fe20008000000 */
[----:B-1----:R-:W-:-:S04]  /*1570*/  UIADD3 UR5, UPT, UPT, UR13, 0x3f, URZ ;  /* 0x0000003f0d057890 */ /* 0x002fc8000fffe0ff */
[----:B------:R-:W-:-:S04]  /*1580*/  USHF.R.S32.HI UR4, URZ, 0x1f, UR5 ;  /* 0x0000001fff047899 */ /* 0x000fc80008011405 */
[----:B------:R-:W-:-:S04]  /*1590*/  ULEA.HI UR4, UR4, UR5, URZ, 0x6 ;  /* 0x0000000504047291 */ /* 0x000fc8000f8f30ff */
[----:B------:R-:W-:Y:S02]  /*15a0*/  USHF.R.S32.HI UR15, URZ, 0x6, UR4 ;  /* 0x00000006ff0f7899 */ /* 0x000fe40008011404 */
[----:B------:R-:W-:Y:S02]  /*15b0*/  UIADD3 UR4, UPT, UPT, UR13, -0x1, URZ ;  /* 0xffffffff0d047890 */ /* 0x000fe4000fffe0ff */
[----:B------:R-:W-:Y:S02]  /*15c0*/  UISETP.LT.U32.AND UP0, UPT, UR15, 0xc, UPT ;  /* 0x0000000c0f00788c */ /* 0x000fe4000bf01070 */
[----:B------:R-:W-:Y:S02]  /*15d0*/  UISETP.GE.U32.AND UP1, UPT, UR4, -0x7f, UPT ;  /* 0xffffff810400788c */ /* 0x000fe4000bf26070 */
[----:B------:R-:W-:Y:S02]  /*15e0*/  USEL UR14, UR15, 0xc, UP0 ;  /* 0x0000000c0f0e7887 */ /* 0x000fe40008000000 */
[----:B------:R-:W-:-:S02]  /*15f0*/  UIADD3 UR13, UPT, UPT, UR13, 0x7e, URZ ;  /* 0x0000007e0d0d7890 */ /* 0x000fc4000fffe0ff */
[----:B------:R-:W-:Y:S02]  /*1600*/  UIADD3 UR5, UPT, UPT, UR14, -0x1, URZ ;  /* 0xffffffff0e057890 */ /* 0x000fe4000fffe0ff */
[----:B------:R-:W-:-:S03]  /*1610*/  UIADD3 UR7, UPT, UPT, UR15, -UR14, URZ ;  /* 0x8000000e0f077290 */ /* 0x000fc6000fffe0ff */
[----:B------:R-:W-:-:S04]  /*1620*/  @UP1 UIADD3 UR5, UPT, UPT, UR14, URZ, URZ ;  /* 0x000000ff0e051290 */ /* 0x000fc8000fffe0ff */
[----:B--2---:R-:W-:-:S12]  /*1630*/  UIADD3 UR5, UPT, UPT, UR5, 0x1, URZ ;  /* 0x0000000105057890 */ /* 0x004fd8000fffe0ff */
.L_x_36:
[----:B------:R-:W-:Y:S01]  /*1640*/  UISETP.NE.AND UP0, UPT, UR37, URZ, UPT ;  /* 0x000000ff2500728c */ /* 0x000fe2000bf05270 */
[----:B------:R-:W1:Y:S08]  /*1650*/  S2UR UR37, SR_CgaCtaId ;  /* 0x00000000002579c3 */ /* 0x000e700000008800 */
[----:B------:R-:W-:Y:S05]  /*1660*/  BRA.U UP0, `(.L_x_19) ;  /* 0x0000000100347547 */ /* 0x000fea000b800000 */
[----:B------:R-:W2:Y:S01]  /*1670*/  S2R R2, SR_CgaCtaId ;  /* 0x0000000000027919 */ /* 0x000ea20000008800 */
[----:B------:R-:W-:-:S04]  /*1680*/  MOV R3, 0x400 ;  /* 0x0000040000037802 */ /* 0x000fc80000000f00 */
[----:B--2---:R-:W-:Y:S02]  /*1690*/  LEA R3, R2, R3, 0x18 ;  /* 0x0000000302037211 */ /* 0x004fe400078ec0ff */
[----:B------:R-:W-:-:S03]  /*16a0*/  SHF.L.U32 R2, R8, 0x1f, RZ ;  /* 0x0000001f08027819 */ /* 0x000fc600000006ff */
[----:B------:R-:W-:-:S04]  /*16b0*/  IMAD R3, R10, 0x8, R3 ;  /* 0x000000080a037824 */ /* 0x000fc800078e0203 */
[----:B------:R-:W2:Y:S02]  /*16c0*/  SYNCS.PHASECHK.TRANS64.TRYWAIT P0, [R3+URZ+0x160], R2 ;  /* 0x00016002030075a7 */ /* 0x000ea400080011ff */
[----:B--2---:R-:W-:Y:S05]  /*16d0*/  @!P0 BRA `(.L_x_20) ;  /* 0x0000007000348947 */ /* 0x004fea0003800000 */
.L_x_114:
[----:B------:R-:W-:Y:S01]  /*16e0*/  VIADD R10, R10, 0x1 ;  /* 0x000000010a0a7836 */ /* 0x000fe20000000000 */
[----:B------:R2:W-:Y:S04]  /*16f0*/  SYNCS.ARRIVE.TRANS64.A1T0 RZ, [R3+URZ+0x150], RZ ;  /* 0x000150ff03ff79a7 */ /* 0x0005e800081000ff */
[----:B------:R-:W-:-:S04]  /*1700*/  ISETP.NE.AND P0, PT, R10, 0x2, PT ;  /* 0x000000020a00780c */ /* 0x000fc80003f05270 */
[----:B------:R-:W-:Y:S02]  /*1710*/  SEL R10, R10, RZ, P0 ;  /* 0x000000ff0a0a7207 */ /* 0x000fe40000000000 */
[----:B--2---:R-:W-:-:S04]  /*1720*/  SEL R3, RZ, 0x1, P0 ;  /* 0x00000001ff037807 */ /* 0x004fc80000000000 */
[----:B------:R-:W-:-:S07]  /*1730*/  LOP3.LUT R8, R8, R3, RZ, 0x3c, !PT ;  /* 0x0000000308087212 */ /* 0x000fce00078e3cff */
.L_x_19:
[----:B------:R-:W-:Y:S01]  /*1740*/  UMOV UR4, 0x400 ;  /* 0x0000040000047882 */ /* 0x000fe20000000000 */
[----:B------:R-:W-:Y:S01]  /*1750*/  SHF.L.U32 R2, R15, 0x1f, RZ ;  /* 0x0000001f0f027819 */ /* 0x000fe200000006ff */
[----:B-1----:R-:W-:Y:S01]  /*1760*/  ULEA UR4, UR37, UR4, 0x18 ;  /* 0x0000000425047291 */ /* 0x002fe2000f8ec0ff */
[----:B------:R-:W-:Y:S01]  /*1770*/  R2UR UR34, R21 ;  /* 0x00000000152272ca */ /* 0x000fe200000e0000 */
[----:B------:R-:W-:Y:S01]  /*1780*/  UISETP.GE.U32.AND UP0, UPT, UR13, 0x7f, UPT ;  /* 0x0000007f0d00788c */ /* 0x000fe2000bf06070 */
[----:B------:R-:W-:Y:S01]  /*1790*/  R2UR UR11, R20 ;  /* 0x00000000140b72ca */ /* 0x000fe200000e0000 */
[----:B------:R-:W-:Y:S01]  /*17a0*/  ULEA UR8, UR6, UR4, 0x3 ;  /* 0x0000000406087291 */ /* 0x000fe2000f8e18ff */
[----:B------:R-:W-:-:S08]  /*17b0*/  UMOV UR24, URZ ;  /* 0x000000ff00187c82 */ /* 0x000fd00008000000 */
[----:B------:R1:W2:Y:S01]  /*17c0*/  SYNCS.PHASECHK.TRANS64.TRYWAIT P0, [UR8+0x60], R2 ;  /* 0x00006002ff0075a7 */ /* 0x0002a20008001108 */
[----:B------:R-:W-:Y:S02]  /*17d0*/  USHF.L.U32 UR34, UR34, 0x7, URZ ;  /* 0x0000000722227899 */ /* 0x000fe400080006ff */
[----:B------:R-:W-:Y:S01]  /*17e0*/  USHF.L.U32 UR11, UR11, 0x7, URZ ;  /* 0x000000070b0b7899 */ /* 0x000fe200080006ff */
[----:B------:R-:W-:Y:S11]  /*17f0*/  BRA.U !UP0, `(.L_x_21) ;  /* 0x0000000108a47547 */ /* 0x000ff6000b800000 */
[----:B------:R-:W-:Y:S01]  /*1800*/  UMOV UR16, URZ ;  /* 0x000000ff00107c82 */ /* 0x000fe20008000000 */
[----:B------:R-:W-:-:S05]  /*1810*/  UMOV UR17, UR6 ;  /* 0x0000000600117c82 */ /* 0x000fca0008000000 */
.L_x_26:
[----:B-1----:R-:W-:Y:S01]  /*1820*/  ULEA UR33, UR17, UR4, 0x3 ;  /* 0x0000000411217291 */ /* 0x002fe2000f8e18ff */
[----:B--2---:R-:W-:Y:S01]  /*1830*/  @!P5 MOV R3, 0x4000 ;  /* 0x000040000003d802 */ /* 0x004fe20000000f00 */
[----:B--2---:R-:W-:Y:S10]  /*1840*/  @P0 BRA `(.L_x_22) ;  /* 0x00000000000c0947 */ /* 0x004ff40003800000 */
[----:B------:R-:W-:-:S04]  /*1850*/  SHF.L.U32 R5, R15, 0x1f, RZ ;  /* 0x0000001f0f057819 */ /* 0x000fc800000006ff */
[----:B------:R-:W2:Y:S02]  /*1860*/  SYNCS.PHASECHK.TRANS64.TRYWAIT P0, [UR33+0x60], R5 ;  /* 0x00006005ff0075a7 */ /* 0x000ea40008001121 */
[----:B--2---:R-:W-:Y:S05]  /*1870*/  @!P0 BRA `(.L_x_23) ;  /* 0x0000006c00e08947 */ /* 0x004fea0003800000 */
.L_x_22:
[----:B------:R2:W-:Y:S01]  /*1880*/  @!P5 SYNCS.ARRIVE.TRANS64 RZ, [UR33], R3 ;  /* 0x00000003ffffd9a7 */ /* 0x0005e20008000021 */
[----:B------:R-:W-:Y:S04]  /*1890*/  BSSY.RECONVERGENT B0, `(.L_x_24) ;  /* 0x0000003000007945 */ /* 0x000fe80003800200 */
[----:B------:R-:W-:Y:S05]  /*18a0*/  @P4 BRA `(.L_x_25) ;  /* 0x0000000000044947 */ /* 0x000fea0003800000 */
[----:B------:R-:W-:Y:S05]  /*18b0*/  BPT.TRAP 0x1 ;  /* 0x000000040000795c */ /* 0x000fea0000300000 */
.L_x_25:
[----:B------:R-:W-:Y:S05]  /*18c0*/  BSYNC.RECONVERGENT B0 ;  /* 0x0000000000007941 */ /* 0x000fea0003800200 */
.L_x_24:
[----:B------:R-:W-:Y:S02]  /*18d0*/  UIADD3 UR6, UPT, UPT, UR17, 0x1, URZ ;  /* 0x0000000111067890 */ /* 0x000fe4000fffe0ff */
[----:B------:R-:W-:Y:S02]  /*18e0*/  UIADD3 UR26, UP1, UPT, UR22, 0x80, URZ ;  /* 0x00000080161a7890 */ /* 0x000fe4000ff3e0ff */
[----:B------:R-:W-:Y:S02]  /*18f0*/  UISETP.NE.AND UP0, UPT, UR6, 0xc, UPT ;  /* 0x0000000c0600788c */ /* 0x000fe4000bf05270 */
[----:B------:R-:W-:Y:S02]  /*1900*/  USHF.L.U32 UR35, UR16, 0x6, URZ ;  /* 0x0000000610237899 */ /* 0x000fe400080006ff */
[----:B------:R-:W-:Y:S02]  /*1910*/  USEL UR9, URZ, 0x1, UP0 ;  /* 0x00000001ff097887 */ /* 0x000fe40008000000 */
[----:B------:R-:W-:-:S02]  /*1920*/  USEL UR6, UR6, URZ, UP0 ;  /* 0x000000ff06067287 */ /* 0x000fc40008000000 */
[----:B------:R-:W-:Y:S02]  /*1930*/  UIADD3 UR20, UP0, UPT, UR22, 0x180, URZ ;  /* 0x0000018016147890 */ /* 0x000fe4000ff1e0ff */
[----:B------:R-:W-:Y:S01]  /*1940*/  ULEA UR8, UR6, UR4, 0x3 ;  /* 0x0000000406087291 */ /* 0x000fe2000f8e18ff */
[----:B------:R-:W-:Y:S01]  /*1950*/  LOP3.LUT R15, R15, UR9, RZ, 0x3c, !PT ;  /* 0x000000090f0f7c12 */ /* 0x000fe2000f8e3cff */
[----:B------:R-:W-:Y:S02]  /*1960*/  UIADD3.X UR27, UPT, UPT, URZ, UR23, URZ, UP1, !UPT ;  /* 0x00000017ff1b7290 */ /* 0x000fe40008ffe4ff */
[----:B------:R-:W-:Y:S01]  /*1970*/  UIADD3.X UR21, UPT, UPT, URZ, UR23, URZ, UP0, !UPT ;  /* 0x00000017ff157290 */ /* 0x000fe200087fe4ff */
[----:B-1----:R-:W-:Y:S01]  /*1980*/  SHF.L.U32 R2, R15, 0x1f, RZ ;  /* 0x0000001f0f027819 */ /* 0x002fe200000006ff */
[----:B------:R-:W-:Y:S01]  /*1990*/  UMOV UR18, 0x0 ;  /* 0x0000000000127882 */ /* 0x000fe20000000000 */
[----:B------:R-:W-:Y:S01]  /*19a0*/  UMOV UR19, 0x10000000 ;  /* 0x1000000000137882 */ /* 0x000fe20000000000 */
[----:B------:R-:W-:Y:S01]  /*19b0*/  UMOV UR12, UR36 ;  /* 0x00000024000c7c82 */ /* 0x000fe20008000000 */
[----:B------:R1:W1:Y:S01]  /*19c0*/  SYNCS.PHASECHK.TRANS64.TRYWAIT P0, [UR8+0x60], R2 ;  /* 0x00006002ff0075a7 */ /* 0x0002620008001108 */
[----:B------:R-:W-:Y:S01]  /*19d0*/  ULEA UR8, UR17, UR4, 0xd ;  /* 0x0000000411087291 */ /* 0x000fe2000f8e68ff */
[----:B------:R-:W-:Y:S01]  /*19e0*/  UMOV UR9, UR33 ;  /* 0x0000002100097c82 */ /* 0x000fe20008000000 */
[----:B------:R-:W-:-:S02]  /*19f0*/  UMOV UR10, UR35 ;  /* 0x00000023000a7c82 */ /* 0x000fc40008000000 */
[----:B------:R-:W-:Y:S02]  /*1a00*/  UIADD3 UR32, UPT, UPT, UR8, 0x8400, URZ ;  /* 0x0000840008207890 */ /* 0x000fe4000fffe0ff */
[----:B------:R-:W-:Y:S02]  /*1a10*/  UIADD3 UR8, UPT, UPT, UR8, 0x20400, URZ ;  /* 0x0002040008087890 */ /* 0x000fe4000fffe0ff */
[----:B------:R-:W-:Y:S01]  /*1a20*/  UIADD3 UR16, UPT, UPT, UR16, 0x1, URZ ;  /* 0x0000000110107890 */ /* 0x000fe2000fffe0ff */
[----:B------:R-:W-:Y:S01]  /*1a30*/  UMOV UR24, UR5 ;  /* 0x0000000500187c82 */ /* 0x000fe20008000000 */
[----:B------:R-:W-:Y:S02]  /*1a40*/  UMOV UR17, UR6 ;  /* 0x0000000600117c82 */ /* 0x000fe40008000000 */
[----:B------:R-:W-:Y:S01]  /*1a50*/  UISETP.NE.AND UP0, UPT, UR16, UR5, UPT ;  /* 0x000000051000728c */ /* 0x000fe2000bf05270 */
[----:B------:R1:W-:Y:S02]  /*1a60*/  UTMALDG.3D [UR32], [UR26], desc[UR18] ;  /* 0x000012201a0075b4 */ /* 0x0003e40008011000 */
[----:B------:R1:W-:Y:S06]  /*1a70*/  UTMALDG.3D [UR8], [UR20], desc[UR18] ;  /* 0x00001208140075b4 */ /* 0x0003ec0008011000 */
[----:B------:R-:W-:Y:S05]  /*1a80*/  BRA.U UP0, `(.L_x_26) ;  /* 0xfffffffd00647547 */ /* 0x000fea000b83ffff */
.L_x_21:
[----:B-1----:R-:W-:Y:S01]  /*1a90*/  ULEA UR8, UR6, UR4, 0x3 ;  /* 0x0000000406087291 */ /* 0x002fe2000f8e18ff */
[----:B------:R-:W-:Y:S01]  /*1aa0*/  SHF.L.U32 R2, R15, 0x1f, RZ ;  /* 0x0000001f0f027819 */ /* 0x000fe200000006ff */
[----:B------:R-:W-:Y:S01]  /*1ab0*/  @!P1 SYNCS.ARRIVE.TRANS64.A1T0 RZ, [UR4+0xe8], RZ ;  /* 0x0000e8ffffff99a7 */ /* 0x000fe20008100004 */
[----:B------:R-:W-:-:S06]  /*1ac0*/  UISETP.GT.AND UP0, UPT, UR15, UR14, UPT ;  /* 0x0000000e0f00728c */ /* 0x000fcc000bf04270 */
[----:B--2---:R1:W2:Y:S03]  /*1ad0*/  SYNCS.PHASECHK.TRANS64.TRYWAIT P0, [UR8+0x60], R2 ;  /* 0x00006002ff0075a7 */ /* 0x0042a60008001108 */
[----:B------:R-:W-:Y:S05]  /*1ae0*/  BRA.U !UP0, `(.L_x_27) ;  /* 0x0000000108a87547 */ /* 0x000fea000b800000 */
[----:B------:R-:W-:Y:S01]  /*1af0*/  UIADD3 UR21, UPT, UPT, UR7, UR24, URZ ;  /* 0x0000001807157290 */ /* 0x000fe2000fffe0ff */
[----:B------:R-:W-:-:S11]  /*1b00*/  UMOV UR25, UR6 ;  /* 0x0000000600197c82 */ /* 0x000fd60008000000 */
.L_x_32:
[----:B-1----:R-:W-:Y:S01]  /*1b10*/  ULEA UR17, UR25, UR4, 0x3 ;  /* 0x0000000419117291 */ /* 0x002fe2000f8e18ff */
[----:B--2---:R-:W-:Y:S01]  /*1b20*/  @!P5 MOV R3, 0x4000 ;  /* 0x000040000003d802 */ /* 0x004fe20000000f00 */
[----:B--2---:R-:W-:Y:S10]  /*1b30*/  @P0 BRA `(.L_x_28) ;  /* 0x00000000000c0947 */ /* 0x004ff40003800000 */
[----:B------:R-:W-:-:S04]  /*1b40*/  SHF.L.U32 R5, R15, 0x1f, RZ ;  /* 0x0000001f0f057819 */ /* 0x000fc800000006ff */
[----:B------:R-:W2:Y:S02]  /*1b50*/  SYNCS.PHASECHK.TRANS64.TRYWAIT P0, [UR17+0x60], R5 ;  /* 0x00006005ff0075a7 */ /* 0x000ea40008001111 */
[----:B--2---:R-:W-:Y:S05]  /*1b60*/  @!P0 BRA `(.L_x_29) ;  /* 0x0000006c003c8947 */ /* 0x004fea0003800000 */
.L_x_28:
[----:B------:R2:W-:Y:S01]  /*1b70*/  @!P5 SYNCS.ARRIVE.TRANS64 RZ, [UR17], R3 ;  /* 0x00000003ffffd9a7 */ /* 0x0005e20008000011 */
[----:B------:R-:W-:Y:S04]  /*1b80*/  BSSY.RECONVERGENT B0, `(.L_x_30) ;  /* 0x0000003000007945 */ /* 0x000fe80003800200 */
[----:B------:R-:W-:Y:S05]  /*1b90*/  @P4 BRA `(.L_x_31) ;  /* 0x0000000000044947 */ /* 0x000fea0003800000 */
[----:B------:R-:W-:Y:S05]  /*1ba0*/  BPT.TRAP 0x1 ;  /* 0x000000040000795c */ /* 0x000fea0000300000 */
.L_x_31:
[----:B------:R-:W-:Y:S05]  /*1bb0*/  BSYNC.RECONVERGENT B0 ;  /* 0x0000000000007941 */ /* 0x000fea0003800200 */
.L_x_30:
        /* <DEDUP_REMOVED lines=20> */
[----:B------:R-:W-:Y:S01]  /*1d00*/  UIADD3 UR8, UPT, UPT, UR8, 0x20400, URZ ;  /* 0x0002040008087890 */ /* 0x000fe2000fffe0ff */
[----:B------:R-:W-:Y:S01]  /*1d10*/  UMOV UR9, UR17 ;  /* 0x0000001100097c82 */ /* 0x000fe20008000000 */
[----:B------:R-:W-:Y:S01]  /*1d20*/  UMOV UR10, UR19 ;  /* 0x00000013000a7c82 */ /* 0x000fe20008000000 */
[----:B------:R-:W-:Y:S01]  /*1d30*/  UIADD3 UR24, UPT, UPT, UR24, 0x1, URZ ;  /* 0x0000000118187890 */ /* 0x000fe2000fffe0ff */
[----:B------:R-:W-:-:S03]  /*1d40*/  UMOV UR25, UR6 ;  /* 0x0000000600197c82 */ /* 0x000fc60008000000 */
[----:B------:R1:W-:Y:S01]  /*1d50*/  UTMALDG.3D [UR16], [UR30], desc[UR26] ;  /* 0x00001a101e0075b4 */ /* 0x0003e20008011000 */
[----:B------:R-:W-:Y:S01]  /*1d60*/  UISETP.NE.AND UP0, UPT, UR24, UR21, UPT ;  /* 0x000000151800728c */ /* 0x000fe2000bf05270 */
[----:B------:R1:W-:Y:S08]  /*1d70*/  UTMALDG.3D [UR8], [UR28], desc[UR26] ;  /* 0x00001a081c0075b4 */ /* 0x0003f00008011000 */
[----:B------:R-:W-:Y:S05]  /*1d80*/  BRA.U UP0, `(.L_x_32) ;  /* 0xfffffffd00607547 */ /* 0x000fea000b83ffff */
.L_x_27:
[----:B-1----:R-:W-:Y:S01]  /*1d90*/  LEA R2, R14, UR4, 0x3 ;  /* 0x000000040e027c11 */ /* 0x002fe2000f8e18ff */
[----:B------:R-:W-:Y:S01]  /*1da0*/  NOP ;  /* 0x0000000000007918 */ /* 0x000fe20000000000 */
[----:B--2---:R-:W-:Y:S02]  /*1db0*/  SHF.L.U32 R3, R12, 0x1f, RZ ;  /* 0x0000001f0c037819 */ /* 0x004fe400000006ff */
[----:B------:R-:W-:Y:S02]  /*1dc0*/  LEA R4, R14, UR4, 0x4 ;  /* 0x000000040e047c11 */ /* 0x000fe4000f8e20ff */
[----:B------:R-:W1:Y:S02]  /*1dd0*/  SYNCS.PHASECHK.TRANS64.TRYWAIT P0, [R2+URZ+0xf0], R3 ;  /* 0x0000f003020075a7 */ /* 0x000e6400080011ff */
[----:B-1----:R-:W-:Y:S05]  /*1de0*/  @!P0 BRA `(.L_x_33) ;  /* 0x0000006800b48947 */ /* 0x002fea0003800000 */
.L_x_117:
[----:B------:R-:W2:Y:S01]  /*1df0*/  LDS.128 R4, [R4+0x180] ;  /* 0x0001800004047984 */ /* 0x000ea20000000c00 */
[----:B---3--:R-:W-:Y:S01]  /*1e00*/  ISETP.GE.AND P0, PT, R72, 0x1, PT ;  /* 0x000000014800780c */ /* 0x008fe20003f06270 */
[----:B-1----:R-:W-:Y:S01]  /*1e10*/  VIADD R2, R2, 0x100 ;  /* 0x0000010002027836 */ /* 0x002fe20000000000 */
[----:B------:R-:W-:Y:S01]  /*1e20*/  @!PT LDS RZ, [RZ] ;  /* 0x00000000fffff984 */ /* 0x000fe20000000800 */
[----:B------:R-:W-:Y:S01]  /*1e30*/  @!PT LDS RZ, [RZ] ;  /* 0x00000000fffff984 */ /* 0x000fe20000000800 */
[----:B------:R-:W-:Y:S01]  /*1e40*/  @!PT LDS RZ, [RZ] ;  /* 0x00000000fffff984 */ /* 0x000fe20000000800 */
[----:B------:R-:W-:Y:S01]  /*1e50*/  @!PT LDS RZ, [RZ] ;  /* 0x00000000fffff984 */ /* 0x000fe20000000800 */
[----:B------:R1:W-:Y:S06]  /*1e60*/  MEMBAR.ALL.CTA ;  /* 0x0000000000007992 */ /* 0x0003ec0000008000 */
[----:B-1----:R-:W1:Y:S01]  /*1e70*/  FENCE.VIEW.ASYNC.S ;  /* 0x00000000000073c6 */ /* 0x002e620000000000 */
[----:B------:R-:W-:-:S04]  /*1e80*/  PRMT R2, RZ, 0x654, R2 ;  /* 0x00000654ff027816 */ /* 0x000fc80000000002 */
[----:B-1----:R1:W-:Y:S01]  /*1e90*/  SYNCS.ARRIVE.TRANS64.RED.A1T0 RZ, [R2+URZ], RZ ;  /* 0x000000ff02ff79a7 */ /* 0x0023e200081004ff */
[----:B--2---:R-:W-:-:S13]  /*1ea0*/  LOP3.LUT P2, RZ, R6, 0x1, RZ, 0xc0, !PT ;  /* 0x0000000106ff7812 */ /* 0x004fda000784c0ff */
[----:B------:R-:W-:Y:S01]  /*1eb0*/  @P2 SHF.R.U32.HI R3, RZ, 0x10, R5 ;  /* 0x00000010ff032819 */ /* 0x000fe20000011605 */
[----:B------:R-:W-:Y:S01]  /*1ec0*/  VOTEU.ANY UP0, P2 ;  /* 0x0000000000ff7886 */ /* 0x000fe20001000100 */
[----:B------:R-:W-:Y:S02]  /*1ed0*/  @P2 MOV R13, R4 ;  /* 0x00000004000d2202 */ /* 0x000fe40000000f00 */
[----:B------:R-:W-:Y:S02]  /*1ee0*/  @P2 R2UR.BROADCAST UR8, R3 ;  /* 0x00000000030822ca */ /* 0x000fe400008e0000 */
[----:B------:R-:W-:-:S11]  /*1ef0*/  @P2 LOP3.LUT R11, R5, 0xffff, RZ, 0xc0, !PT ;  /* 0x0000ffff050b2812 */ /* 0x000fd600078ec0ff */
[----:B------:R-:W-:Y:S01]  /*1f00*/  @UP0 UMOV UR36, UR8 ;  /* 0x0000000800240c82 */ /* 0x000fe20008000000 */
[----:B-1----:R-:W-:Y:S05]  /*1f10*/  @!P0 BRA `(.L_x_34) ;  /* 0x0000000000b88947 */ /* 0x002fea0003800000 */
[----:B------:R-:W4:Y:S01]  /*1f20*/  LDC.64 R4, c[0x0][0xb18] ;  /* 0x0002c600ff047b82 */ /* 0x000f220000000a00 */
[----:B------:R-:W-:-:S07]  /*1f30*/  ISETP.NE.AND P3, PT, R72, 0x1, PT ;  /* 0x000000014800780c */ /* 0x000fce0003f65270 */
[----:B------:R-:W1:Y:S08]  /*1f40*/  LDC.64 R6, c[0x0][0xb10] ;  /* 0x0002c400ff067b82 */ /* 0x000e700000000a00 */
[----:B------:R-:W2:Y:S08]  /*1f50*/  LDC R16, c[0x0][0xb20] ;  /* 0x0002c800ff107b82 */ /* 0x000eb00000000800 */
[----:B------:R-:W3:Y:S01]  /*1f60*/  LDC R18, c[0x0][0xb0c] ;  /* 0x0002c300ff127b82 */ /* 0x000ee20000000800 */
[----:B----4-:R-:W-:Y:S01]  /*1f70*/  IMAD.HI.U32 R17, R0, R5, RZ ;  /* 0x0000000500117227 */ /* 0x010fe200078e00ff */
[----:B------:R-:W-:-:S03]  /*1f80*/  ISETP.NE.AND P0, PT, R4, 0x1, PT ;  /* 0x000000010400780c */ /* 0x000fc60003f05270 */
[----:B------:R-:W-:-:S03]  /*1f90*/  IMAD.HI.U32 R5, R11, R5, RZ ;  /* 0x000000050b057227 */ /* 0x000fc600078e00ff */
[----:B------:R-:W4:Y:S01]  /*1fa0*/  LDC.64 R2, c[0x0][0xb28] ;  /* 0x0002ca00ff027b82 */ /* 0x000f220000000a00 */
[----:B-1----:R-:W-:-:S04]  /*1fb0*/  IMAD.HI.U32 R20, R9, R6, RZ ;  /* 0x0000000609147227 */ /* 0x002fc800078e00ff */
[----:B------:R-:W-:Y:S01]  /*1fc0*/  IMAD.HI.U32 R22, R13, R6, RZ ;  /* 0x000000060d167227 */ /* 0x000fe200078e00ff */
[----:B------:R-:W-:Y:S02]  /*1fd0*/  SHF.R.U32.HI R20, RZ, R7, R20 ;  /* 0x00000007ff147219 */ /* 0x000fe40000011614 */
[-C--:B--2---:R-:W-:Y:S02]  /*1fe0*/  SHF.R.U32.HI R17, RZ, R16.reuse, R17 ;  /* 0x00000010ff117219 */ /* 0x084fe40000011611 */
[----:B------:R-:W-:Y:S02]  /*1ff0*/  SHF.R.U32.HI R16, RZ, R16, R5 ;  /* 0x00000010ff107219 */ /* 0x000fe40000011605 */
[----:B------:R-:W-:Y:S02]  /*2000*/  SEL R17, R0, R17, !P0 ;  /* 0x0000001100117207 */ /* 0x000fe40004000000 */
[----:B------:R-:W-:Y:S02]  /*2010*/  SHF.R.U32.HI R22, RZ, R7, R22 ;  /* 0x00000007ff167219 */ /* 0x000fe40000011616 */
[----:B---3--:R-:W-:-:S02]  /*2020*/  ISETP.NE.AND P1, PT, R18, 0x1, PT ;  /* 0x000000011200780c */ /* 0x008fc40003f25270 */
[----:B------:R-:W-:Y:S02]  /*2030*/  SEL R5, R11, R16, !P0 ;  /* 0x000000100b057207 */ /* 0x000fe40004000000 */
[----:B------:R-:W-:Y:S02]  /*2040*/  SEL R19, R9, R20, !P1 ;  /* 0x0000001409137207 */ /* 0x000fe40004800000 */
[----:B------:R-:W-:Y:S01]  /*2050*/  SEL R7, R13, R22, !P1 ;  /* 0x000000160d077207 */ /* 0x000fe20004800000 */
[----:B----4-:R-:W-:-:S04]  /*2060*/  IMAD.HI.U32 R20, R17, R2, RZ ;  /* 0x0000000211147227 */ /* 0x010fc800078e00ff */
[----:B------:R-:W-:Y:S01]  /*2070*/  IMAD.HI.U32 R6, R19, R2, RZ ;  /* 0x0000000213067227 */ /* 0x000fe200078e00ff */
[----:B------:R-:W-:-:S04]  /*2080*/  @P3 SHF.R.U32.HI R17, RZ, R3, R20 ;  /* 0x00000003ff113219 */ /* 0x000fc80000011614 */
        /* <DEDUP_REMOVED lines=8> */
[----:B------:R-:W-:-:S04]  /*2110*/  @!P0 IMAD.HI.U32 R16, R7, R2, RZ ;  /* 0x0000000207108227 */ /* 0x000fc800078e00ff */
[----:B------:R-:W-:Y:S01]  /*2120*/  IMAD.MOV R2, RZ, RZ, -R6 ;  /* 0x000000ffff027224 */ /* 0x000fe200078e0a06 */
[----:B------:R-:W-:-:S03]  /*2130*/  @!P0 SHF.R.U32.HI R16, RZ, R3, R16 ;  /* 0x00000003ff108219 */ /* 0x000fc60000011610 */
[----:B------:R-:W-:Y:S01]  /*2140*/  IMAD R2, R72, R2, R5 ;  /* 0x0000000248027224 */ /* 0x000fe200078e0205 */
[----:B------:R-:W-:Y:S02]  /*2150*/  @!P0 SEL R3, R7, R16, !P3 ;  /* 0x0000001007038207 */ /* 0x000fe40005800000 */
[----:B------:R-:W-:-:S03]  /*2160*/  IADD3 R16, PT, PT, -R5, RZ, RZ ;  /* 0x000000ff05107210 */ /* 0x000fc60007ffe1ff */
[--C-:B------:R-:W-:Y:S02]  /*2170*/  @!P0 IMAD.IADD R6, R6, 0x1, -R3.reuse ;  /* 0x0000000106068824 */ /* 0x100fe400078e0a03 */
[----:B------:R-:W-:Y:S01]  /*2180*/  @!P0 IMAD R3, R2, R19, R3 ;  /* 0x0000001302038224 */ /* 0x000fe200078e0203 */
[----:B------:R-:W-:Y:S01]  /*2190*/  IADD3 R2, PT, PT, -R7, RZ, RZ ;  /* 0x000000ff07027210 */ /* 0x000fe20007ffe1ff */
[----:B------:R-:W-:Y:S02]  /*21a0*/  @!P0 IMAD R5, R72, R6, R7 ;  /* 0x0000000648058224 */ /* 0x000fe400078e0207 */
[----:B------:R-:W-:Y:S02]  /*21b0*/  IMAD R11, R4, R16, R11 ;  /* 0x00000010040b7224 */ /* 0x000fe400078e020b */
[----:B------:R-:W-:Y:S02]  /*21c0*/  @!P0 IMAD.MOV.U32 R7, RZ, RZ, R3 ;  /* 0x000000ffff078224 */ /* 0x000fe400078e0003 */
[----:B------:R-:W-:-:S02]  /*21d0*/  IMAD R2, R18, R2, R13 ;  /* 0x0000000212027224 */ /* 0x000fc400078e020d */
[----:B------:R-:W-:Y:S02]  /*21e0*/  IMAD R11, R5, R4, R11 ;  /* 0x00000004050b7224 */ /* 0x000fe400078e020b */
[----:B------:R-:W-:Y:S02]  /*21f0*/  IMAD R13, R7, R18, R2 ;  /* 0x00000012070d7224 */ /* 0x000fe400078e0202 */
.L_x_34:
[----:B------:R-:W1:Y:S02]  /*2200*/  LDCU UR8, c[0x0][0xb30] ;  /* 0x00016600ff0877ac */ /* 0x000e640008000800 */
[----:B-1----:R-:W-:-:S09]  /*2210*/  UISETP.NE.AND UP0, UPT, UR8, 0x1, UPT ;  /* 0x000000010800788c */ /* 0x002fd2000bf05270 */
[----:B------:R-:W-:Y:S05]  /*2220*/  BRA.U UP0, `(.L_x_35) ;  /* 0x0000000100407547 */ /* 0x000fea000b800000 */
[----:B------:R-:W1:Y:S08]  /*2230*/  LDC.64 R4, c[0x0][0xb10] ;  /* 0x0002c400ff047b82 */ /* 0x000e700000000a00 */
[----:B------:R-:W2:Y:S08]  /*2240*/  LDC.64 R2, c[0x0][0xb18] ;  /* 0x0002c600ff027b82 */ /* 0x000eb00000000a00 */
[----:B------:R-:W3:Y:S08]  /*2250*/  LDC R6, c[0x0][0xb20] ;  /* 0x0002c800ff067b82 */ /* 0x000ef00000000800 */
[----:B------:R-:W4:Y:S01]  /*2260*/  LDC R16, c[0x0][0xb0c] ;  /* 0x0002c300ff107b82 */ /* 0x000f220000000800 */
[----:B-1----:R-:W-:-:S05]  /*2270*/  IMAD.HI.U32 R4, R13, R4, RZ ;  /* 0x000000040d047227 */ /* 0x002fca00078e00ff */
[----:B------:R-:W-:Y:S01]  /*2280*/  SHF.R.U32.HI R4, RZ, R5, R4 ;  /* 0x00000005ff047219 */ /* 0x000fe20000011604 */
[----:B--2---:R-:W-:Y:S01]  /*2290*/  IMAD.HI.U32 R3, R11, R3, RZ ;  /* 0x000000030b037227 */ /* 0x004fe200078e00ff */
[----:B------:R-:W-:-:S04]  /*22a0*/  ISETP.NE.AND P0, PT, R2, 0x1, PT ;  /* 0x000000010200780c */ /* 0x000fc80003f05270 */
[----:B---3--:R-:W-:-:S04]  /*22b0*/  SHF.R.U32.HI R6, RZ, R6, R3 ;  /* 0x00000006ff067219 */ /* 0x008fc80000011603 */
[----:B------:R-:W-:Y:S02]  /*22c0*/  SEL R3, R11, R6, !P0 ;  /* 0x000000060b037207 */ /* 0x000fe40004000000 */
[----:B----4-:R-:W-:-:S04]  /*22d0*/  ISETP.NE.AND P1, PT, R16, 0x1, PT ;  /* 0x000000011000780c */ /* 0x010fc80003f25270 */
[----:B------:R-:W-:-:S05]  /*22e0*/  SEL R4, R13, R4, !P1 ;  /* 0x000000040d047207 */ /* 0x000fca0004800000 */
[----:B------:R-:W-:Y:S02]  /*22f0*/  IMAD.IADD R5, R3, 0x1, -R4 ;  /* 0x0000000103057824 */ /* 0x000fe400078e0a04 */
[----:B------:R-:W-:Y:S02]  /*2300*/  IMAD.IADD R3, R4, 0x1, -R3 ;  /* 0x0000000104037824 */ /* 0x000fe400078e0a03 */
[----:B------:R-:W-:Y:S02]  /*2310*/  IMAD R13, R5, R16, R13 ;  /* 0x00000010050d7224 */ /* 0x000fe400078e020d */
[----:B------:R-:W-:-:S07]  /*2320*/  IMAD R11, R3, R2, R11 ;  /* 0x00000002030b7224 */ /* 0x000fce00078e020b */
.L_x_35:
[----:B------:R-:W-:Y:S01]  /*2330*/  VIADD R14, R14, 0x1 ;  /* 0x000000010e0e7836 */ /* 0x000fe20000000000 */
[----:B------:R-:W-:Y:S01]  /*2340*/  PLOP3.LUT P1, PT, PT, PT, PT, 0x80, 0x8 ;  /* 0x000000000008781c */ /* 0x000fe20003f2f070 */
[----:B------:R-:W-:Y:S02]  /*2350*/  IMAD.IADD R21, R13, 0x1, R152 ;  /* 0x000000010d157824 */ /* 0x000fe400078e0298 */
[----:B------:R-:W-:Y:S01]  /*2360*/  IMAD.IADD R20, R11, 0x1, R150 ;  /* 0x000000010b147824 */ /* 0x000fe200078e0296 */
[----:B------:R-:W-:-:S04]  /*2370*/  ISETP.NE.AND P0, PT, R14, 0x2, PT ;  /* 0x000000020e00780c */ /* 0x000fc80003f05270 */
[----:B------:R-:W-:Y:S02]  /*2380*/  SEL R3, RZ, 0x1, P0 ;  /* 0x00000001ff037807 */ /* 0x000fe40000000000 */
[----:B------:R-:W-:Y:S02]  /*2390*/  SEL R14, R14, RZ, P0 ;  /* 0x000000ff0e0e7207 */ /* 0x000fe40000000000 */
[----:B------:R-:W-:Y:S01]  /*23a0*/  LOP3.LUT R12, R12, R3, RZ, 0x3c, !PT ;  /* 0x000000030c0c7212 */ /* 0x000fe200078e3cff */
[----:B------:R-:W-:Y:S06]  /*23b0*/  @P2 BRA `(.L_x_36) ;  /* 0xfffffff000a02947 */ /* 0x000fec000383ffff */
[----:B------:R-:W-:Y:S01]  /*23c0*/  UIADD3 UR4, UPT, UPT, UR4, 0x60, URZ ;  /* 0x0000006004047890 */ /* 0x000fe2000fffe0ff */
[----:B------:R-:W-:-:S03]  /*23d0*/  SHF.L.U32 R3, R15, 0x1f, RZ ;  /* 0x0000001f0f037819 */ /* 0x000fc600000006ff */
[----:B------:R-:W-:-:S09]  /*23e0*/  ULEA UR5, UR6, UR4, 0x3 ;  /* 0x0000000406057291 */ /* 0x000fd2000f8e18ff */
[----:B------:R-:W1:Y:S02]  /*23f0*/  SYNCS.PHASECHK.TRANS64.TRYWAIT P0, [UR5], R3 ;  /* 0x00000003ff0075a7 */ /* 0x000e640008001105 */
[----:B-1----:R-:W-:Y:S05]  /*2400*/  @!P0 BRA `(.L_x_37) ;  /* 0x0000006400408947 */ /* 0x002fea0003800000 */
.L_x_119:
[----:B------:R-:W-:-:S04]  /*2410*/  UIADD3 UR6, UPT, UPT, UR6, 0x1, URZ ;  /* 0x0000000106067890 */ /* 0x000fc8000fffe0ff */
[----:B------:R-:W-:-:S04]  /*2420*/  UISETP.NE.AND UP0, UPT, UR6, 0xc, UPT ;  /* 0x0000000c0600788c */ /* 0x000fc8000bf05270 */
[----:B------:R-:W-:Y:S02]  /*2430*/  USEL UR7, URZ, 0x1, UP0 ;  /* 0x00000001ff077887 */ /* 0x000fe40008000000 */
[----:B------:R-:W-:-:S04]  /*2440*/  USEL UR6, UR6, URZ, UP0 ;  /* 0x000000ff06067287 */ /* 0x000fc80008000000 */
[----:B------:R-:W-:Y:S01]  /*2450*/  ULEA UR5, UR6, UR4, 0x3 ;  /* 0x0000000406057291 */ /* 0x000fe2000f8e18ff */
[----:B------:R-:W-:-:S04]  /*2460*/  LOP3.LUT R2, R15, UR7, RZ, 0x3c, !PT ;  /* 0x000000070f027c12 */ /* 0x000fc8000f8e3cff */
[----:B-1----:R-:W-:-:S04]  /*2470*/  SHF.L.U32 R3, R2, 0x1f, RZ ;  /* 0x0000001f02037819 */ /* 0x002fc800000006ff */
[----:B------:R-:W1:Y:S02]  /*2480*/  SYNCS.PHASECHK.TRANS64.TRYWAIT P0, [UR5], R3 ;  /* 0x00000003ff0075a7 */ /* 0x000e640008001105 */
[----:B-1----:R-:W-:Y:S05]  /*2490*/  @!P0 BRA `(.L_x_38) ;  /* 0x0000006400348947 */ /* 0x002fea0003800000 */
.L_x_121:
        /* <DEDUP_REMOVED lines=9> */
.L_x_123:
        /* <DEDUP_REMOVED lines=9> */
.L_x_125:
        /* <DEDUP_REMOVED lines=9> */
.L_x_127:
        /* <DEDUP_REMOVED lines=9> */
.L_x_129:
        /* <DEDUP_REMOVED lines=9> */
.L_x_131:
        /* <DEDUP_REMOVED lines=9> */
.L_x_133:
        /* <DEDUP_REMOVED lines=9> */
.L_x_135:
        /* <DEDUP_REMOVED lines=9> */
.L_x_137:
        /* <DEDUP_REMOVED lines=9> */
.L_x_139:
[----:B------:R-:W-:-:S04]  /*29b0*/  UIADD3 UR6, UPT, UPT, UR6, 0x1, URZ ;  /* 0x0000000106067890 */ /* 0x000fc8000fffe0ff */
[----:B------:R-:W-:-:S04]  /*29c0*/  UISETP.NE.AND UP0, UPT, UR6, 0xc, UPT ;  /* 0x0000000c0600788c */ /* 0x000fc8000bf05270 */
[----:B------:R-:W-:Y:S02]  /*29d0*/  USEL UR5, URZ, 0x1, UP0 ;  /* 0x00000001ff057887 */ /* 0x000fe40008000000 */
[----:B------:R-:W-:-:S04]  /*29e0*/  USEL UR6, UR6, URZ, UP0 ;  /* 0x000000ff06067287 */ /* 0x000fc80008000000 */
[----:B------:R-:W-:Y:S01]  /*29f0*/  ULEA UR6, UR6, UR4, 0x3 ;  /* 0x0000000406067291 */ /* 0x000fe2000f8e18ff */
[----:B-1----:R-:W-:-:S04]  /*2a00*/  LOP3.LUT R3, R2, UR5, RZ, 0x3c, !PT ;  /* 0x0000000502037c12 */ /* 0x002fc8000f8e3cff */
[----:B------:R-:W-:Y:S01]  /*2a10*/  SHF.L.U32 R3, R3, 0x1f, RZ ;  /* 0x0000001f03037819 */ /* 0x000fe200000006ff */
[----:B----4-:R-:W-:-:S07]  /*2a20*/  IMAD.U32 R0, RZ, RZ, UR6 ;  /* 0x00000006ff007e24 */ /* 0x010fce000f8e00ff */
.L_x_48:
[----:B-1----:R1:W2:Y:S02]  /*2a30*/  SYNCS.PHASECHK.TRANS64.TRYWAIT P0, [R0+URZ], R3 ;  /* 0x00000003000075a7 */ /* 0x0022a400080011ff */
[----:B--2---:R-:W-:Y:S05]  /*2a40*/  @!P0 NANOSLEEP.SYNCS 0x989680 ;  /* 0x009896800000895d */ /* 0x004fea0003900000 */
[----:B------:R-:W2:Y:S02]  /*2a50*/  @!P0 SYNCS.PHASECHK.TRANS64 P0, [R0+URZ], R3 ;  /* 0x00000003000085a7 */ /* 0x000ea400080010ff */
[----:B--2---:R-:W-:Y:S05]  /*2a60*/  @P0 EXIT ;  /* 0x000000000000094d */ /* 0x004fea0003800000 */
[----:B------:R-:W-:Y:S05]  /*2a70*/  BRA `(.L_x_48) ;  /* 0xfffffffc00ec7947 */ /* 0x000fea000383ffff */
.L_x_18:
[----:B------:R-:W-:-:S04]  /*2a80*/  UISETP.NE.AND UP1, UPT, UR37, URZ, UPT ;  /* 0x000000ff2500728c */ /* 0x000fc8000bf25270 */
[----:B------:R-:W-:-:S09]  /*2a90*/  UISETP.NE.OR UP1, UPT, UR8, 0x1, UP1 ;  /* 0x000000010800788c */ /* 0x000fd20008f25670 */
[----:B------:R-:W-:Y:S05]  /*2aa0*/  BRA.U UP1, `(.L_x_49) ;  /* 0x0000000501487547 */ /* 0x000fea000b800000 */
[----:B------:R-:W-:Y:S01]  /*2ab0*/  ISETP.NE.AND P2, PT, R2, RZ, PT ;  /* 0x000000ff0200720c */ /* 0x000fe20003f45270 */
[----:B------:R-:W-:Y:S01]  /*2ac0*/  IMAD.MOV.U32 R12, RZ, RZ, 0x1 ;  /* 0x00000001ff0c7424 */ /* 0x000fe200078e00ff */
[----:B------:R-:W-:Y:S02]  /*2ad0*/  CS2R R10, SRZ ;  /* 0x00000000000a7805 */ /* 0x000fe4000001ff00 */
[----:B------:R-:W-:Y:S01]  /*2ae0*/  CS2R R8, SRZ ;  /* 0x0000000000087805 */ /* 0x000fe2000001ff00 */
[----:B------:R-:W-:Y:S01]  /*2af0*/  UMOV UR4, 0x400 ;  /* 0x0000040000047882 */ /* 0x000fe20000000000 */
[----:B------:R-:W-:Y:S01]  /*2b00*/  UMOV UR6, URZ ;  /* 0x000000ff00067c82 */ /* 0x000fe20008000000 */
[----:B------:R-:W-:-:S12]  /*2b10*/  ULEA UR37, UR37, UR4, 0x18 ;  /* 0x0000000425257291 */ /* 0x000fd8000f8ec0ff */
.L_x_53:
[----:B------:R-:W-:Y:S02]  /*2b20*/  LEA R0, R8, UR37, 0x3 ;  /* 0x0000002508007c11 */ /* 0x000fe4000f8e18ff */
[----:B------:R-:W-:-:S03]  /*2b30*/  SHF.L.U32 R5, R9, 0x1f, RZ ;  /* 0x0000001f09057819 */ /* 0x000fc600000006ff */
[----:B------:R-:W-:Y:S01]  /*2b40*/  VIADD R4, R0, 0x160 ;  /* 0x0000016000047836 */ /* 0x000fe20000000000 */
[----:B------:R-:W1:Y:S02]  /*2b50*/  SYNCS.PHASECHK.TRANS64.TRYWAIT P0, [R0+URZ+0x150], R5 ;  /* 0x00015005000075a7 */ /* 0x000e6400080011ff */
[----:B-1----:R-:W-:Y:S05]  /*2b60*/  @!P0 BRA `(.L_x_50) ;  /* 0x0000006000708947 */ /* 0x002fea0003800000 */
.L_x_140:
[----:B------:R-:W-:Y:S01]  /*2b70*/  ULEA UR5, UR6, UR37, 0x3 ;  /* 0x0000002506057291 */ /* 0x000fe2000f8e18ff */
[----:B------:R-:W-:Y:S02]  /*2b80*/  PRMT R4, RZ, 0x654, R4 ;  /* 0x00000654ff047816 */ /* 0x000fe40000000004 */
[----:B-1----:R-:W-:Y:S01]  /*2b90*/  SHF.L.U32 R5, R12, 0x1f, RZ ;  /* 0x0000001f0c057819 */ /* 0x002fe200000006ff */
[----:B------:R-:W-:Y:S01]  /*2ba0*/  UIADD3 UR4, UPT, UPT, UR5, 0xf0, URZ ;  /* 0x000000f005047890 */ /* 0x000fe2000fffe0ff */
[----:B------:R1:W-:Y:S05]  /*2bb0*/  SYNCS.ARRIVE.TRANS64.RED.A1T0 RZ, [R4+URZ], RZ ;  /* 0x000000ff04ff79a7 */ /* 0x0003ea00081004ff */
[----:B------:R-:W-:Y:S01]  /*2bc0*/  IMAD.U32 R7, RZ, RZ, UR4 ;  /* 0x00000004ff077e24 */ /* 0x000fe2000f8e00ff */
[----:B------:R-:W2:Y:S04]  /*2bd0*/  SYNCS.PHASECHK.TRANS64.TRYWAIT P0, [UR5+0x100], R5 ;  /* 0x00010005ff0075a7 */ /* 0x000ea80008001105 */
[----:B------:R-:W-:Y:S01]  /*2be0*/  PRMT R6, R2, 0x654, R7 ;  /* 0x0000065402067816 */ /* 0x000fe20000000007 */
[----:B-1----:R-:W-:Y:S01]  /*2bf0*/  @!P2 IMAD.MOV.U32 R4, RZ, RZ, 0x10 ;  /* 0x00000010ff04a424 */ /* 0x002fe200078e00ff */
[----:B--2---:R-:W-:Y:S06]  /*2c00*/  @!P0 BRA `(.L_x_51) ;  /* 0x00000060005c8947 */ /* 0x004fec0003800000 */
.L_x_142:
[----:B------:R-:W-:Y:S01]  /*2c10*/  ULEA UR4, UR6, UR37, 0x4 ;  /* 0x0000002506047291 */ /* 0x000fe2000f8e20ff */
[----:B------:R-:W-:Y:S01]  /*2c20*/  SEL R3, R6, R3, !P2 ;  /* 0x0000000306037207 */ /* 0x000fe20005000000 */
[----:B------:R-:W-:Y:S01]  /*2c30*/  UIADD3 UR5, UPT, UPT, UR5, 0xf0, URZ ;  /* 0x000000f005057890 */ /* 0x000fe2000fffe0ff */
[----:B-1----:R-:W-:Y:S01]  /*2c40*/  LEA R0, R11, UR37, 0x3 ;  /* 0x000000250b007c11 */ /* 0x002fe2000f8e18ff */
[----:B------:R-:W-:Y:S01]  /*2c50*/  UIADD3 UR4, UPT, UPT, UR4, 0x180, URZ ;  /* 0x0000018004047890 */ /* 0x000fe2000fffe0ff */
[----:B------:R-:W-:Y:S01]  /*2c60*/  SHF.L.U32 R5, R10, 0x1f, RZ ;  /* 0x0000001f0a057819 */ /* 0x000fe200000006ff */
[----:B------:R1:W-:Y:S01]  /*2c70*/  @!P2 SYNCS.ARRIVE.TRANS64.RED RZ, [R3+URZ], R4 ;  /* 0x0000000403ffa9a7 */ /* 0x0003e200080004ff */
[----:B------:R-:W-:Y:S01]  /*2c80*/  UIADD3 UR6, UPT, UPT, UR6, 0x1, URZ ;  /* 0x0000000106067890 */ /* 0x000fe2000fffe0ff */
[----:B------:R-:W-:-:S03]  /*2c90*/  VIADD R8, R8, 0x1 ;  /* 0x0000000108087836 */ /* 0x000fc60000000000 */
[----:B------:R-:W-:Y:S02]  /*2ca0*/  UISETP.NE.AND UP0, UPT, UR6, 0x2, UPT ;  /* 0x000000020600788c */ /* 0x000fe4000bf05270 */
[----:B------:R-:W-:Y:S06]  /*2cb0*/  UGETNEXTWORKID.BROADCAST [UR4], [UR5] ;  /* 0x00000000040073ca */ /* 0x000fec0008000100 */
[----:B------:R-:W-:Y:S01]  /*2cc0*/  USEL UR4, URZ, 0x1, UP0 ;  /* 0x00000001ff047887 */ /* 0x000fe20008000000 */
[----:B------:R-:W-:Y:S01]  /*2cd0*/  ISETP.NE.AND P0, PT, R8, 0x2, PT ;  /* 0x000000020800780c */ /* 0x000fe20003f05270 */
[----:B------:R-:W-:Y:S01]  /*2ce0*/  USEL UR6, UR6, URZ, UP0 ;  /* 0x000000ff06067287 */ /* 0x000fe20008000000 */
[----:B------:R-:W2:Y:S03]  /*2cf0*/  SYNCS.PHASECHK.TRANS64.TRYWAIT P1, [R0+URZ+0xf0], R5 ;  /* 0x0000f005000075a7 */ /* 0x000ea600080211ff */
[----:B------:R-:W-:Y:S01]  /*2d00*/  LOP3.LUT R12, R12, UR4, RZ, 0x3c, !PT ;  /* 0x000000040c0c7c12 */ /* 0x000fe2000f8e3cff */
[----:B-12---:R-:W-:Y:S07]  /*2d10*/  @!P1 BRA `(.L_x_52) ;  /* 0x0000006000309947 */ /* 0x006fee0003800000 */
.L_x_143:
[C---:B------:R-:W-:Y:S01]  /*2d20*/  LEA R4, R11.reuse, UR37, 0x4 ;  /* 0x000000250b047c11 */ /* 0x040fe2000f8e20ff */
[----:B-1----:R-:W-:Y:S01]  /*2d30*/  VIADD R0, R0, 0x100 ;  /* 0x0000010000007836 */ /* 0x002fe20000000000 */
[----:B------:R-:W-:Y:S01]  /*2d40*/  SEL R8, R8, RZ, P0 ;  /* 0x000000ff08087207 */ /* 0x000fe20000000000 */
[----:B------:R-:W-:-:S03]  /*2d50*/  VIADD R11, R11, 0x1 ;  /* 0x000000010b0b7836 */ /* 0x000fc60000000000 */
[----:B------:R-:W1:Y:S01]  /*2d60*/  LDS.128 R4, [R4+0x180] ;  /* 0x0001800004047984 */ /* 0x000e620000000c00 */
[----:B------:R-:W-:Y:S02]  /*2d70*/  PRMT R0, RZ, 0x654, R0 ;  /* 0x00000654ff007816 */ /* 0x000fe40000000000 */
[C---:B------:R-:W-:Y:S01]  /*2d80*/  ISETP.NE.AND P1, PT, R11.reuse, 0x2, PT ;  /* 0x000000020b00780c */ /* 0x040fe20003f25270 */
[----:B------:R-:W-:Y:S01]  /*2d90*/  @!PT LDS RZ, [RZ] ;  /* 0x00000000fffff984 */ /* 0x000fe20000000800 */
[----:B------:R-:W-:Y:S01]  /*2da0*/  @!PT LDS RZ, [RZ] ;  /* 0x00000000fffff984 */ /* 0x000fe20000000800 */
[----:B------:R-:W-:Y:S01]  /*2db0*/  @!PT LDS RZ, [RZ] ;  /* 0x00000000fffff984 */ /* 0x000fe20000000800 */
[----:B------:R-:W-:Y:S01]  /*2dc0*/  @!PT LDS RZ, [RZ] ;  /* 0x00000000fffff984 */ /* 0x000fe20000000800 */
[----:B------:R2:W-:Y:S06]  /*2dd0*/  MEMBAR.ALL.CTA ;  /* 0x0000000000007992 */ /* 0x0005ec0000008000 */
[----:B--2---:R-:W2:Y:S01]  /*2de0*/  FENCE.VIEW.ASYNC.S ;  /* 0x00000000000073c6 */ /* 0x004ea20000000000 */
[----:B------:R-:W-:Y:S01]  /*2df0*/  SEL R11, R11, RZ, P1 ;  /* 0x000000ff0b0b7207 */ /* 0x000fe20000800000 */
[----:B--2---:R2:W-:Y:S01]  /*2e00*/  SYNCS.ARRIVE.TRANS64.RED.A1T0 RZ, [R0+URZ], RZ ;  /* 0x000000ff00ff79a7 */ /* 0x0045e200081004ff */
[----:B-1----:R-:W-:-:S02]  /*2e10*/  LOP3.LUT P3, RZ, R6, 0x1, RZ, 0xc0, !PT ;  /* 0x0000000106ff7812 */ /* 0x002fc4000786c0ff */
[----:B------:R-:W-:-:S04]  /*2e20*/  SEL R5, RZ, 0x1, P1 ;  /* 0x00000001ff057807 */ /* 0x000fc80000800000 */
[----:B------:R-:W-:Y:S02]  /*2e30*/  LOP3.LUT R10, R10, R5, RZ, 0x3c, !PT ;  /* 0x000000050a0a7212 */ /* 0x000fe400078e3cff */
[----:B--2---:R-:W-:-:S04]  /*2e40*/  SEL R0, RZ, 0x1, P0 ;  /* 0x00000001ff007807 */ /* 0x004fc80000000000 */
[----:B------:R-:W-:Y:S01]  /*2e50*/  LOP3.LUT R9, R9, R0, RZ, 0x3c, !PT ;  /* 0x0000000009097212 */ /* 0x000fe200078e3cff */
[----:B------:R-:W-:Y:S06]  /*2e60*/  @P3 BRA `(.L_x_53) ;  /* 0xfffffffc002c3947 */ /* 0x000fec000383ffff */
[----:B------:R-:W-:Y:S01]  /*2e70*/  ULEA UR5, UR6, UR37, 0x3 ;  /* 0x0000002506057291 */ /* 0x000fe2000f8e18ff */
[----:B------:R-:W-:-:S08]  /*2e80*/  SHF.L.U32 R3, R12, 0x1f, RZ ;  /* 0x0000001f0c037819 */ /* 0x000fd000000006ff */
[----:B------:R-:W1:Y:S02]  /*2e90*/  SYNCS.PHASECHK.TRANS64 P0, [UR5+0x100], R3 ;  /* 0x00010003ff0075a7 */ /* 0x000e640008001005 */
[----:B-1----:R-:W-:Y:S05]  /*2ea0*/  @P0 BRA `(.L_x_54) ;  /* 0x0000000000080947 */ /* 0x002fea0003800000 */
[----:B------:R-:W1:Y:S02]  /*2eb0*/  SYNCS.PHASECHK.TRANS64.TRYWAIT P0, [UR5+0x100], R3 ;  /* 0x00010003ff0075a7 */ /* 0x000e640008001105 */
[----:B-1----:R-:W-:Y:S05]  /*2ec0*/  @!P0 BRA `(.L_x_55) ;  /* 0x0000005c00d88947 */ /* 0x002fea0003800000 */
.L_x_54:
[----:B------:R-:W-:-:S04]  /*2ed0*/  UIADD3 UR4, UPT, UPT, UR6, 0x1, URZ ;  /* 0x0000000106047890 */ /* 0x000fc8000fffe0ff */
[----:B------:R-:W-:-:S04]  /*2ee0*/  UISETP.NE.AND UP0, UPT, UR4, 0x2, UPT ;  /* 0x000000020400788c */ /* 0x000fc8000bf05270 */
[----:B------:R-:W-:Y:S02]  /*2ef0*/  USEL UR7, URZ, 0x1, UP0 ;  /* 0x00000001ff077887 */ /* 0x000fe40008000000 */
[----:B------:R-:W-:-:S04]  /*2f00*/  USEL UR4, UR4, URZ, UP0 ;  /* 0x000000ff04047287 */ /* 0x000fc80008000000 */
[----:B------:R-:W-:Y:S01]  /*2f10*/  ULEA UR4, UR4, UR37, 0x3 ;  /* 0x0000002504047291 */ /* 0x000fe2000f8e18ff */
[----:B-1----:R-:W-:-:S04]  /*2f20*/  LOP3.LUT R3, R12, UR7, RZ, 0x3c, !PT ;  /* 0x000000070c037c12 */ /* 0x002fc8000f8e3cff */
[----:B------:R-:W-:-:S04]  /*2f30*/  SHF.L.U32 R0, R3, 0x1f, RZ ;  /* 0x0000001f03007819 */ /* 0x000fc800000006ff */
[----:B------:R-:W1:Y:S02]  /*2f40*/  SYNCS.PHASECHK.TRANS64 P0, [UR4+0x100], R0 ;  /* 0x00010000ff0075a7 */ /* 0x000e640008001004 */
[----:B-1----:R-:W-:Y:S05]  /*2f50*/  @P0 EXIT ;  /* 0x000000000000094d */ /* 0x002fea0003800000 */
[----:B------:R-:W-:Y:S02]  /*2f60*/  SHF.L.U32 R3, R3, 0x1f, RZ ;  /* 0x0000001f03037819 */ /* 0x000fe400000006ff */
[----:B------:R-:W-:-:S07]  /*2f70*/  MOV R0, UR4 ;  /* 0x0000000400007c02 */ /* 0x000fce0008000f00 */
.L_x_56:
[----:B-1----:R1:W2:Y:S02]  /*2f80*/  SYNCS.PHASECHK.TRANS64.TRYWAIT P0, [R0+URZ+0x100], R3 ;  /* 0x00010003000075a7 */ /* 0x0022a400080011ff */
[----:B--2---:R-:W-:Y:S05]  /*2f90*/  @!P0 NANOSLEEP.SYNCS 0x989680 ;  /* 0x009896800000895d */ /* 0x004fea0003900000 */
[----:B------:R-:W2:Y:S02]  /*2fa0*/  @!P0 SYNCS.PHASECHK.TRANS64 P0, [R0+URZ+0x100], R3 ;  /* 0x00010003000085a7 */ /* 0x000ea400080010ff */
[----:B--2---:R-:W-:Y:S05]  /*2fb0*/  @P0 EXIT ;  /* 0x000000000000094d */ /* 0x004fea0003800000 */
[----:B------:R-:W-:Y:S05]  /*2fc0*/  BRA `(.L_x_56) ;  /* 0xfffffffc00ec7947 */ /* 0x000fea000383ffff */
.L_x_49:
[----:B------:R-:W-:-:S09]  /*2fd0*/  UISETP.NE.AND UP1, UPT, UR8, URZ, UPT ;  /* 0x000000ff0800728c */ /* 0x000fd2000bf25270 */
[----:B------:R-:W-:Y:S05]  /*2fe0*/  BRA.U UP1, `(.L_x_57) ;  /* 0x0000000d01787547 */ /* 0x000fea000b800000 */
[----:B------:R-:W-:Y:S01]  /*2ff0*/  UMOV UR4, 0x40 ;  /* 0x0000004000047882 */ /* 0x000fe20000000000 */
[----:B------:R-:W-:Y:S01]  /*3000*/  NOP ;  /* 0x0000000000007918 */ /* 0x000fe20000000000 */
[----:B------:R-:W-:Y:S01]  /*3010*/  ULEA UR4, UR37, UR4, 0x18 ;  /* 0x0000000425047291 */ /* 0x000fe2000f8ec0ff */
[----:B------:R-:W-:Y:S02]  /*3020*/  UMOV UR5, 0x400 ;  /* 0x0000040000057882 */ /* 0x000fe40000000000 */
[----:B------:R-:W-:-:S06]  /*3030*/  ULEA UR37, UR37, UR5, 0x18 ;  /* 0x0000000525257291 */ /* 0x000fcc000f8ec0ff */
[----:B------:R-:W1:Y:S02]  /*3040*/  LDS.U8 R0, [UR4+0x1c] ;  /* 0x00001c04ff007984 */ /* 0x000e640008000000 */
[----:B-1----:R-:W-:-:S13]  /*3050*/  ISETP.NE.AND P0, PT, R0, RZ, PT ;  /* 0x000000ff0000720c */ /* 0x002fda0003f05270 */
[----:B------:R-:W-:Y:S05]  /*3060*/  @P0 BRA `(.L_x_58) ;  /* 0x0000000000580947 */ /* 0x000fea0003800000 */
[----:B------:R-:W-:-:S13]  /*3070*/  ELECT P0, URZ, PT ;  /* 0x0000000000ff782f */ /* 0x000fda0003800000 */
[----:B------:R-:W-:Y:S05]  /*3080*/  @!P0 BRA `(.L_x_59) ;  /* 0x0000000000608947 */ /* 0x000fea0003800000 */
[----:B------:R-:W-:Y:S01]  /*3090*/  UMOV UR5, 0x10 ;  /* 0x0000001000057882 */ /* 0x000fe20000000000 */
[----:B------:R-:W-:Y:S01]  /*30a0*/  HFMA2 R0, -RZ, RZ, 0, 5.9604644775390625e-08 ;  /* 0x00000001ff007431 */ /* 0x000fe200000001ff */
[----:B------:R-:W-:-:S03]  /*30b0*/  MOV R2, 0xffff ;  /* 0x0000ffff00027802 */ /* 0x000fc60000000f00 */
[----:B------:R-:W-:Y:S04]  /*30c0*/  DEPBAR.LE SB1, 0x36 ;  /* 0x00009d800000791a */ /* 0x000fe80000000000 */
[----:B------:R-:W1:Y:S02]  /*30d0*/  UTCATOMSWS.FIND_AND_SET.ALIGN UP0, UR5, UR5 ;  /* 0x00000005000575e3 */ /* 0x000e640008000800 */
[----:B-1----:R-:W-:Y:S01]  /*30e0*/  MOV R3, UR5 ;  /* 0x0000000500037c02 */ /* 0x002fe20008000f00 */
[----:B------:R-:W-:Y:S06]  /*30f0*/  BRA.U UP0, `(.L_x_60) ;  /* 0x0000000100187547 */ /* 0x000fec000b800000 */
.L_x_61:
[----:B------:R-:W-:Y:S05]  /*3100*/  NANOSLEEP 0x64 ;  /* 0x000000640000795d */ /* 0x000fea0003800000 */
[----:B------:R-:W-:-:S05]  /*3110*/  UMOV UR5, 0x10 ;  /* 0x0000001000057882 */ /* 0x000fca0000000000 */
[----:B------:R-:W-:Y:S04]  /*3120*/  DEPBAR.LE SB1, 0x36 ;  /* 0x00009d800000791a */ /* 0x000fe80000000000 */
[----:B------:R-:W1:Y:S02]  /*3130*/  UTCATOMSWS.FIND_AND_SET.ALIGN UP0, UR5, UR5 ;  /* 0x00000005000575e3 */ /* 0x000e640008000800 */
[----:B-1----:R-:W-:Y:S01]  /*3140*/  MOV R3, UR5 ;  /* 0x0000000500037c02 */ /* 0x002fe20008000f00 */
[----:B------:R-:W-:Y:S05]  /*3150*/  BRA.U !UP0, `(.L_x_61) ;  /* 0xfffffffd08e87547 */ /* 0x000fea000b83ffff */
.L_x_60:
[-C--:B------:R-:W-:Y:S02]  /*3160*/  SHF.L.U32 R2, R2, R3.reuse, RZ ;  /* 0x0000000302027219 */ /* 0x080fe400000006ff */
[----:B------:R-:W-:Y:S01]  /*3170*/  SHF.L.U32 R0, R0, R3, RZ ;  /* 0x0000000300007219 */ /* 0x000fe200000006ff */
[----:B------:R-:W-:Y:S02]  /*3180*/  IMAD.SHL.U32 R3, R3, 0x20, RZ ;  /* 0x0000002003037824 */ /* 0x000fe400078e00ff */
[----:B------:R1:W-:Y:S04]  /*3190*/  ATOMS.OR RZ, [UR4+0x14], R2 ;  /* 0x00001402ffff798c */ /* 0x0003e8000b000004 */
[----:B------:R1:W-:Y:S04]  /*31a0*/  ATOMS.OR RZ, [UR4+0x18], R0 ;  /* 0x00001800ffff798c */ /* 0x0003e8000b000004 */
[----:B------:R1:W-:Y:S01]  /*31b0*/  STS [UR37+0x1a0], R3 ;  /* 0x0001a003ff007988 */ /* 0x0003e20008000825 */
[----:B------:R-:W-:Y:S05]  /*31c0*/  BRA `(.L_x_59) ;  /* 0x0000000000107947 */ /* 0x000fea0003800000 */
.L_x_58:
[----:B------:R-:W-:Y:S02]  /*31d0*/  MOV R0, 0xffffffff ;  /* 0xffffffff00007802 */ /* 0x000fe40000000f00 */
[----:B------:R-:W-:-:S03]  /*31e0*/  MOV R2, 0x3210 ;  /* 0x0000321000027802 */ /* 0x000fc60000000f00 */
[----:B------:R1:W-:Y:S04]  /*31f0*/  STS [UR37+0x1a0], R0 ;  /* 0x0001a000ff007988 */ /* 0x0003e80008000825 */
[----:B-1-3-5:R-:W-:Y:S05]  /*3200*/  CALL.REL.NOINC `($__internal_1_$__cuda_sm10x_tcgen05_guardrail_trap_phase_invalid_during_alloc) ;  /* 0x0000006000947944 */ /* 0x02afea0003c00000 */
.L_x_59:
[----:B------:R-:W-:Y:S05]  /*3210*/  WARPSYNC.ALL ;  /* 0x0000000000007948 */ /* 0x000fea0003800000 */
[----:B------:R-:W2:Y:S01]  /*3220*/  S2UR UR6, SR_CgaCtaId ;  /* 0x00000000000679c3 */ /* 0x000ea20000008800 */
[----:B------:R-:W-:Y:S01]  /*3230*/  UMOV UR4, 0x400 ;  /* 0x0000040000047882 */ /* 0x000fe20000000000 */
[----:B------:R-:W-:-:S06]  /*3240*/  NOP ;  /* 0x0000000000007918 */ /* 0x000fcc0000000000 */
[----:B------:R-:W-:Y:S06]  /*3250*/  BAR.ARV 0x6, 0xa0 ;  /* 0x0182800000007b1d */ /* 0x000fec0000002000 */
[----:B------:R-:W4:Y:S01]  /*3260*/  LDCU UR7, c[0x0][0x38c] ;  /* 0x00007180ff0777ac */ /* 0x000f220008000800 */
[----:B------:R-:W-:Y:S01]  /*3270*/  IMAD.MOV.U32 R11, RZ, RZ, 0x1 ;  /* 0x00000001ff0b7424 */ /* 0x000fe200078e00ff */
[----:B------:R-:W-:Y:S01]  /*3280*/  CS2R R8, SRZ ;  /* 0x0000000000087805 */ /* 0x000fe2000001ff00 */
[----:B------:R-:W-:Y:S01]  /*3290*/  IMAD.MOV.U32 R10, RZ, RZ, RZ ;  /* 0x000000ffff0a7224 */ /* 0x000fe200078e00ff */
[----:B------:R-:W-:Y:S01]  /*32a0*/  UMOV UR17, URZ ;  /* 0x000000ff00117c82 */ /* 0x000fe20008000000 */
[----:B------:R-:W-:Y:S01]  /*32b0*/  UMOV UR16, URZ ;  /* 0x000000ff00107c82 */ /* 0x000fe20008000000 */
[----:B------:R-:W-:Y:S01]  /*32c0*/  UMOV UR22, 0x0 ;  /* 0x0000000000167882 */ /* 0x000fe20000000000 */
[----:B------:R-:W-:Y:S01]  /*32d0*/  UMOV UR23, 0x82084a0 ;  /* 0x082084a000177882 */ /* 0x000fe20000000000 */
[----:B------:R-:W-:Y:S01]  /*32e0*/  UMOV UR20, 0x0 ;  /* 0x0000000000147882 */ /* 0x000fe20000000000 */
[----:B------:R-:W-:Y:S01]  /*32f0*/  UMOV UR21, 0x82084a0 ;  /* 0x082084a000157882 */ /* 0x000fe20000000000 */
[----:B--2---:R-:W-:Y:S01]  /*3300*/  ULEA UR6, UR6, UR4, 0x18 ;  /* 0x0000000406067291 */ /* 0x004fe2000f8ec0ff */
[----:B------:R-:W2:Y:S03]  /*3310*/  LDCU UR4, c[0x0][0x38c] ;  /* 0x00007180ff0477ac */ /* 0x000ea60008000800 */
[----:B------:R-:W-:-:S02]  /*3320*/  UIADD3 UR11, UPT, UPT, UR6, 0x20400, URZ ;  /* 0x00020400060b7890 */ /* 0x000fc4000fffe0ff */
[----:B----4-:R-:W-:-:S03]  /*3330*/  UIADD3 UR7, UPT, UPT, UR7, 0x3f, URZ ;  /* 0x0000003f07077890 */ /* 0x010fc6000fffe0ff */
[----:B-1----:R-:W1:Y:S01]  /*3340*/  LDS R0, [UR6+0x1a0] ;  /* 0x0001a006ff007984 */ /* 0x002e620008000800 */
[----:B------:R-:W-:Y:S02]  /*3350*/  UIADD3 UR18, UPT, UPT, UR6, 0x8400, URZ ;  /* 0x0000840006127890 */ /* 0x000fe4000fffe0ff */
[----:B------:R-:W-:Y:S02]  /*3360*/  USHF.R.S32.HI UR5, URZ, 0x1f, UR7 ;  /* 0x0000001fff057899 */ /* 0x000fe40008011407 */
[----:B------:R-:W-:Y:S02]  /*3370*/  USHF.R.U32.HI UR11, URZ, 0x4, UR11 ;  /* 0x00000004ff0b7899 */ /* 0x000fe4000801160b */
[----:B------:R-:W-:Y:S02]  /*3380*/  ULEA.HI UR5, UR5, UR7, URZ, 0x6 ;  /* 0x0000000705057291 */ /* 0x000fe4000f8f30ff */
[----:B------:R-:W-:Y:S02]  /*3390*/  USHF.R.U32.HI UR18, URZ, 0x4, UR18 ;  /* 0x00000004ff127899 */ /* 0x000fe40008011612 */
[----:B------:R-:W-:-:S02]  /*33a0*/  USHF.R.S32.HI UR5, URZ, 0x6, UR5 ;  /* 0x00000006ff057899 */ /* 0x000fc40008011405 */
[----:B------:R-:W-:Y:S02]  /*33b0*/  ULOP3.LUT UR11, UR11, 0x3fff, URZ, 0xc0, !UPT ;  /* 0x00003fff0b0b7892 */ /* 0x000fe4000f8ec0ff */
[----:B------:R-:W-:Y:S02]  /*33c0*/  UISETP.LT.AND UP0, UPT, UR5, 0x1, UPT ;  /* 0x000000010500788c */ /* 0x000fe4000bf01270 */
[----:B------:R-:W-:Y:S02]  /*33d0*/  ULOP3.LUT UR18, UR18, 0x3fff, URZ, 0xc0, !UPT ;  /* 0x00003fff12127892 */ /* 0x000fe4000f8ec0ff */
[----:B------:R-:W-:Y:S02]  /*33e0*/  USEL UR10, UR5, 0x1, !UP0 ;  /* 0x00000001050a7887 */ /* 0x000fe4000c000000 */
[----:B------:R-:W-:Y:S02]  /*33f0*/  ULOP3.LUT UR11, UR11, 0x10000, URZ, 0xfc, !UPT ;  /* 0x000100000b0b7892 */ /* 0x000fe4000f8efcff */
[----:B------:R-:W-:-:S02]  /*3400*/  UIADD3 UR10, UPT, UPT, -UR10, URZ, URZ ;  /* 0x000000ff0a0a7290 */ /* 0x000fc4000fffe1ff */
[----:B--2---:R-:W-:Y:S01]  /*3410*/  UISETP.GE.AND UP3, UPT, UR4, 0x1, UPT ;  /* 0x000000010400788c */ /* 0x004fe2000bf66270 */
[----:B-1----:R-:W-:-:S15]  /*3420*/  R2UR UR19, R0 ;  /* 0x00000000001372ca */ /* 0x002fde00000e0000 */
.L_x_68:
[----:B------:R-:W-:Y:S02]  /*3430*/  LEA R0, R10, UR6, 0x3 ;  /* 0x000000060a007c11 */ /* 0x000fe4000f8e18ff */
[----:B------:R-:W-:Y:S02]  /*3440*/  SHF.L.U32 R5, R9, 0x1f, RZ ;  /* 0x0000001f09057819 */ /* 0x000fe400000006ff */
[----:B------:R-:W-:Y:S01]  /*3450*/  PLOP3.LUT P0, PT, PT, PT, UP3, 0x80, 0x8 ;  /* 0x000000000008781c */ /* 0x000fe20003f0f038 */
[----:B------:R-:W-:Y:S01]  /*3460*/  VIADD R3, R0, 0x100 ;  /* 0x0000010000037836 */ /* 0x000fe20000000000 */
[----:B-1----:R-:W1:Y:S02]  /*3470*/  SYNCS.PHASECHK.TRANS64.TRYWAIT P1, [R0+URZ+0xf0], R5 ;  /* 0x0000f005000075a7 */ /* 0x002e6400080211ff */
[----:B-1--4-:R-:W-:Y:S09]  /*3480*/  @!P1 BRA `(.L_x_62) ;  /* 0x0000005800809947 */ /* 0x012ff20003800000 */
.L_x_145:
[----:B------:R-:W-:Y:S01]  /*3490*/  LEA R4, R10, UR6, 0x4 ;  /* 0x000000060a047c11 */ /* 0x000fe2000f8e20ff */
[----:B------:R-:W-:Y:S01]  /*34a0*/  @UP3 ULEA UR4, UR16, UR6, 0x3 ;  /* 0x0000000610043291 */ /* 0x000fe2000f8e18ff */
[----:B------:R-:W-:Y:S01]  /*34b0*/  PLOP3.LUT P2, PT, PT, PT, PT, 0x80, 0x8 ;  /* 0x000000000008781c */ /* 0x000fe20003f4f070 */
[----:B------:R-:W-:Y:S01]  /*34c0*/  ULEA UR8, UR17, UR6, 0x3 ;  /* 0x0000000611087291 */ /* 0x000fe2000f8e18ff */
[----:B------:R-:W-:Y:S01]  /*34d0*/  PRMT R3, RZ, 0x654, R3 ;  /* 0x00000654ff037816 */ /* 0x000fe20000000003 */
[----:B------:R-:W-:Y:S01]  /*34e0*/  ULEA UR9, UR17, UR19, 0x7 ;  /* 0x0000001311097291 */ /* 0x000fe2000f8e38ff */
[----:B-1----:R-:W1:Y:S01]  /*34f0*/  LDS.128 R4, [R4+0x180] ;  /* 0x0001800004047984 */ /* 0x002e620000000c00 */
[----:B------:R-:W-:Y:S02]  /*3500*/  @P0 SHF.L.U32 R2, R8, 0x1f, RZ ;  /* 0x0000001f08020819 */ /* 0x000fe400000006ff */
[----:B------:R-:W-:Y:S01]  /*3510*/  SHF.L.U32 R0, R11, 0x1f, RZ ;  /* 0x0000001f0b007819 */ /* 0x000fe200000006ff */
[----:B------:R-:W-:Y:S01]  /*3520*/  @!PT LDS RZ, [RZ] ;  /* 0x00000000fffff984 */ /* 0x000fe20000000800 */
[----:B------:R-:W-:Y:S01]  /*3530*/  @!PT LDS RZ, [RZ] ;  /* 0x00000000fffff984 */ /* 0x000fe20000000800 */
[----:B------:R-:W-:Y:S01]  /*3540*/  @!PT LDS RZ, [RZ] ;  /* 0x00000000fffff984 */ /* 0x000fe20000000800 */
[----:B------:R-:W-:Y:S01]  /*3550*/  @!PT LDS RZ, [RZ] ;  /* 0x00000000fffff984 */ /* 0x000fe20000000800 */
[----:B------:R2:W-:Y:S06]  /*3560*/  MEMBAR.ALL.CTA ;  /* 0x0000000000007992 */ /* 0x0005ec0000008000 */
[----:B--2---:R-:W2:Y:S02]  /*3570*/  FENCE.VIEW.ASYNC.S ;  /* 0x00000000000073c6 */ /* 0x004ea40000000000 */
[----:B--2---:R2:W-:Y:S01]  /*3580*/  SYNCS.ARRIVE.TRANS64.RED.A1T0 RZ, [R3+URZ], RZ ;  /* 0x000000ff03ff79a7 */ /* 0x0045e200081004ff */
[----:B------:R2:W4:Y:S01]  /*3590*/  @P0 SYNCS.PHASECHK.TRANS64.TRYWAIT P2, [UR4], R2 ;  /* 0x00000002ff0005a7 */ /* 0x0005220008041104 */
[----:B-1----:R-:W-:Y:S01]  /*35a0*/  LOP3.LUT P1, RZ, R6, 0x1, RZ, 0xc0, !PT ;  /* 0x0000000106ff7812 */ /* 0x002fe2000782c0ff */
[----:B------:R-:W1:Y:S02]  /*35b0*/  SYNCS.PHASECHK.TRANS64.TRYWAIT P0, [UR8+0x130], R0 ;  /* 0x00013000ff0075a7 */ /* 0x000e640008001108 */
[----:B-12-4-:R-:W-:Y:S10]  /*35c0*/  @!P0 BRA `(.L_x_63) ;  /* 0x0000005800448947 */ /* 0x016ff40003800000 */
.L_x_147:
[----:B------:R-:W-:Y:S01]  /*35d0*/  IADD3 R10, PT, PT, R10, 0x1, RZ ;  /* 0x000000010a0a7810 */ /* 0x000fe20007ffe0ff */
[----:B------:R-:W-:Y:S06]  /*35e0*/  BRA.U !UP3, `(.L_x_64) ;  /* 0x000000010b987547 */ /* 0x000fec000b800000 */
[----:B------:R-:W-:Y:S01]  /*35f0*/  UPLOP3.LUT UP4, UPT, UPT, UPT, UPT, 0x40, 0x4 ;  /* 0x000000000004789c */ /* 0x000fe20003f8e870 */
[----:B------:R-:W-:Y:S01]  /*3600*/  UMOV UR15, UR10 ;  /* 0x0000000a000f7c82 */ /* 0x000fe20008000000 */
[----:B------:R-:W-:Y:S01]  /*3610*/  UMOV UR14, UR5 ;  /* 0x00000005000e7c82 */ /* 0x000fe20008000000 */
[----:B------:R-:W-:-:S08]  /*3620*/  UMOV UR13, UR16 ;  /* 0x00000010000d7c82 */ /* 0x000fd00008000000 */
.L_x_67:
[----:B------:R-:W-:Y:S02]  /*3630*/  UIADD3 UR15, UPT, UPT, UR15, 0x1, URZ ;  /* 0x000000010f0f7890 */ /* 0x000fe4000fffe0ff */
[----:B--2---:R-:W-:Y:S02]  /*3640*/  ULEA UR7, UR13, UR6, 0x3 ;  /* 0x000000060d077291 */ /* 0x004fe4000f8e18ff */
[----:B------:R-:W-:Y:S01]  /*3650*/  UISETP.NE.AND UP0, UPT, UR15, URZ, UPT ;  /* 0x000000ff0f00728c */ /* 0x000fe2000bf05270 */
[----:B----4-:R-:W-:Y:S10]  /*3660*/  @P2 BRA `(.L_x_65) ;  /* 0x00000000000c2947 */ /* 0x010ff40003800000 */
[----:B-1----:R-:W-:Y:S04]  /*3670*/  SHF.L.U32 R3, R8, 0x1f, RZ ;  /* 0x0000001f08037819 */ /* 0x002fe800000006ff */
[----:B------:R-:W1:Y:S02]  /*3680*/  SYNCS.PHASECHK.TRANS64.TRYWAIT P0, [UR7], R3 ;  /* 0x00000003ff0075a7 */ /* 0x000e640008001107 */
[----:B-1----:R-:W-:Y:S05]  /*3690*/  @!P0 BRA `(.L_x_66) ;  /* 0x0000005800288947 */ /* 0x002fea0003800000 */
.L_x_65:
[----:B------:R-:W-:Y:S01]  /*36a0*/  UISETP.NE.AND UP1, UPT, UR14, 0x1, UPT ;  /* 0x000000010e00788c */ /* 0x000fe2000bf25270 */
[----:B------:R-:W-:Y:S01]  /*36b0*/  PLOP3.LUT P2, PT, PT, PT, PT, 0x80, 0x8 ;  /* 0x000000000008781c */ /* 0x000fe20003f4f070 */
[----:B------:R-:W-:Y:S02]  /*36c0*/  UIADD3 UR16, UPT, UPT, UR13, 0x1, URZ ;  /* 0x000000010d107890 */ /* 0x000fe4000fffe0ff */
[----:B------:R-:W-:Y:S02]  /*36d0*/  ULEA UR24, UR13, UR18, 0x9 ;  /* 0x000000120d187291 */ /* 0x000fe4000f8e48ff */
[----:B------:R-:W-:Y:S01]  /*36e0*/  UISETP.NE.AND UP2, UPT, UR16, 0xc, UPT ;  /* 0x0000000c1000788c */ /* 0x000fe2000bf45270 */
[----:B------:R-:W-:Y:S01]  /*36f0*/  PLOP3.LUT P0, PT, PT, PT, UP1, 0x80, 0x8 ;  /* 0x000000000008781c */ /* 0x000fe20003f0f018 */
[----:B------:R-:W-:Y:S02]  /*3700*/  ULEA UR26, UR13, UR11, 0x9 ;  /* 0x0000000b0d1a7291 */ /* 0x000fe4000f8e48ff */
[----:B------:R-:W-:Y:S02]  /*3710*/  USEL UR12, URZ, 0x1, UP2 ;  /* 0x00000001ff0c7887 */ /* 0x000fe40009000000 */
[----:B------:R-:W-:Y:S02]  /*3720*/  USEL UR16, UR16, URZ, UP2 ;  /* 0x000000ff10107287 */ /* 0x000fe40009000000 */
[----:B------:R-:W-:Y:S02]  /*3730*/  UIADD3 UR30, UPT, UPT, UR24, 0x100, URZ ;  /* 0x00000100181e7890 */ /* 0x000fe4000fffe0ff */
[----:B------:R-:W-:Y:S01]  /*3740*/  @UP1 ULEA UR4, UR16, UR6, 0x3 ;  /* 0x0000000610041291 */ /* 0x000fe2000f8e18ff */
[----:B------:R-:W-:Y:S01]  /*3750*/  LOP3.LUT R8, R8, UR12, RZ, 0x3c, !PT ;  /* 0x0000000c08087c12 */ /* 0x000fe2000f8e3cff */
[----:B------:R-:W-:Y:S02]  /*3760*/  UIADD3 UR28, UPT, UPT, UR26, 0x2, URZ ;  /* 0x000000021a1c7890 */ /* 0x000fe4000fffe0ff */
[----:B------:R-:W-:Y:S01]  /*3770*/  UIADD3 UR7, UPT, UPT, UR7, 0x60, URZ ;  /* 0x0000006007077890 */ /* 0x000fe2000fffe0ff */
[----:B-1----:R-:W-:Y:S01]  /*3780*/  @P0 SHF.L.U32 R0, R8, 0x1f, RZ ;  /* 0x0000001f08000819 */ /* 0x002fe200000006ff */
[----:B------:R-:W-:Y:S01]  /*3790*/  UMOV UR25, 0x40004040 ;  /* 0x4000404000197882 */ /* 0x000fe20000000000 */
[----:B------:R-:W-:Y:S01]  /*37a0*/  UMOV UR27, 0x80004020 ;  /* 0x80004020001b7882 */ /* 0x000fe20000000000 */
[----:B------:R-:W-:Y:S01]  /*37b0*/  UMOV UR31, 0x40004040 ;  /* 0x40004040001f7882 */ /* 0x000fe20000000000 */
[----:B------:R2:W4:Y:S01]  /*37c0*/  @P0 SYNCS.PHASECHK.TRANS64.TRYWAIT P2, [UR4], R0 ;  /* 0x00000000ff0005a7 */ /* 0x0005220008041104 */
[----:B------:R-:W-:Y:S01]  /*37d0*/  UIADD3 UR14, UPT, UPT, UR14, -0x1, URZ ;  /* 0xffffffff0e0e7890 */ /* 0x000fe2000fffe0ff */
[----:B------:R2:W-:Y:S01]  /*37e0*/  UTCIMMA gdesc[UR24], gdesc[UR26], tmem[UR9], tmem[UR22], idesc[UR23], UP4 ;  /* 0x00ff161a180075ea */ /* 0x0005e2000a000109 */
[----:B------:R-:W-:Y:S01]  /*37f0*/  UPLOP3.LUT UP4, UPT, UPT, UPT, UPT, 0x80, 0x8 ;  /* 0x000000000008789c */ /* 0x000fe20003f8f070 */
[----:B------:R-:W-:Y:S01]  /*3800*/  UMOV UR29, 0x80004020 ;  /* 0x80004020001d7882 */ /* 0x000fe20000000000 */
[----:B------:R-:W-:Y:S01]  /*3810*/  UMOV UR13, UR16 ;  /* 0x00000010000d7c82 */ /* 0x000fe20008000000 */
[----:B------:R2:W-:Y:S01]  /*3820*/  UTCIMMA gdesc[UR30], gdesc[UR28], tmem[UR9], tmem[UR20], idesc[UR21], UPT ;  /* 0x00ff141c1e0075ea */ /* 0x0005e2000b800109 */
[----:B------:R2:W-:Y:S01]  /*3830*/  UTCBAR [UR7], URZ ;  /* 0x000000ff070073e9 */ /* 0x0005e200080000ff */
[----:B------:R-:W-:Y:S06]  /*3840*/  BRA.U UP0, `(.L_x_67) ;  /* 0xfffffffd00787547 */ /* 0x000fec000b83ffff */
.L_x_64:
[----:B------:R-:W-:Y:S01]  /*3850*/  UIADD3 UR17, UPT, UPT, UR17, 0x1, URZ ;  /* 0x0000000111117890 */ /* 0x000fe2000fffe0ff */
[C---:B------:R-:W-:Y:S01]  /*3860*/  ISETP.NE.AND P0, PT, R10.reuse, 0x2, PT ;  /* 0x000000020a00780c */ /* 0x040fe20003f05270 */
[----:B------:R-:W-:Y:S02]  /*3870*/  UIADD3 UR8, UPT, UPT, UR8, 0x110, URZ ;  /* 0x0000011008087890 */ /* 0x000fe4000fffe0ff */
[----:B------:R-:W-:Y:S01]  /*3880*/  UISETP.NE.AND UP0, UPT, UR17, 0x4, UPT ;  /* 0x000000041100788c */ /* 0x000fe2000bf05270 */
[----:B-12---:R-:W-:Y:S02]  /*3890*/  SEL R0, RZ, 0x1, P0 ;  /* 0x00000001ff007807 */ /* 0x006fe40000000000 */
[----:B------:R-:W-:Y:S01]  /*38a0*/  SEL R10, R10, RZ, P0 ;  /* 0x000000ff0a0a7207 */ /* 0x000fe20000000000 */
[----:B------:R-:W-:Y:S01]  /*38b0*/  USEL UR4, URZ, 0x1, UP0 ;  /* 0x00000001ff047887 */ /* 0x000fe20008000000 */
[----:B------:R-:W-:Y:S01]  /*38c0*/  LOP3.LUT R9, R9, R0, RZ, 0x3c, !PT ;  /* 0x0000000009097212 */ /* 0x000fe200078e3cff */
[----:B------:R-:W-:Y:S01]  /*38d0*/  USEL UR17, UR17, URZ, UP0 ;  /* 0x000000ff11117287 */ /* 0x000fe20008000000 */
[----:B------:R1:W-:Y:S03]  /*38e0*/  UTCBAR [UR8], URZ ;  /* 0x000000ff080073e9 */ /* 0x0003e600080000ff */
[----:B------:R-:W-:Y:S01]  /*38f0*/  LOP3.LUT R11, R11, UR4, RZ, 0x3c, !PT ;  /* 0x000000040b0b7c12 */ /* 0x000fe2000f8e3cff */
[----:B------:R-:W-:Y:S07]  /*3900*/  @P1 BRA `(.L_x_68) ;  /* 0xfffffff800c81947 */ /* 0x000fee000383ffff */
[----:B------:R-:W2:Y:S01]  /*3910*/  S2UR UR4, SR_CgaCtaId ;  /* 0x00000000000479c3 */ /* 0x000ea20000008800 */
[----:B------:R-:W-:Y:S01]  /*3920*/  ELECT P0, URZ, PT ;  /* 0x0000000000ff782f */ /* 0x000fe20003800000 */
[----:B------:R-:W-:Y:S01]  /*3930*/  IMAD.MOV.U32 R0, RZ, RZ, 0x1 ;  /* 0x00000001ff007424 */ /* 0x000fe200078e00ff */
[----:B------:R-:W-:Y:S01]  /*3940*/  UIADD3 UR6, UPT, UPT, UR6, 0x130, URZ ;  /* 0x0000013006067890 */ /* 0x000fe2000fffe0ff */
[----:B------:R-:W-:Y:S01]  /*3950*/  SHF.L.U32 R3, R11, 0x1f, RZ ;  /* 0x0000001f0b037819 */ /* 0x000fe200000006ff */
[----:B------:R-:W-:-:S03]  /*3960*/  UMOV UR5, 0x40 ;  /* 0x0000004000057882 */ /* 0x000fc60000000000 */
[----:B------:R-:W-:Y:S01]  /*3970*/  UVIRTCOUNT.DEALLOC.SMPOOL 0x80 ;  /* 0x000000800000784c */ /* 0x000fe20000000000 */
[----:B--2---:R-:W-:Y:S02]  /*3980*/  ULEA UR4, UR4, UR5, 0x18 ;  /* 0x0000000504047291 */ /* 0x004fe4000f8ec0ff */
[----:B------:R-:W-:-:S07]  /*3990*/  ULEA UR5, UR17, UR6, 0x3 ;  /* 0x0000000611057291 */ /* 0x000fce000f8e18ff */
[----:B------:R2:W-:Y:S02]  /*39a0*/  @P0 STS.U8 [UR4+0x1c], R0 ;  /* 0x00001c00ff000988 */ /* 0x0005e40008000004 */
[----:B------:R-:W3:Y:S02]  /*39b0*/  SYNCS.PHASECHK.TRANS64.TRYWAIT P0, [UR5], R3 ;  /* 0x00000003ff0075a7 */ /* 0x000ee40008001105 */
[----:B--23--:R-:W-:Y:S05]  /*39c0*/  @!P0 BRA `(.L_x_69) ;  /* 0x0000005400748947 */ /* 0x00cfea0003800000 */
.L_x_150:
[----:B------:R-:W-:-:S04]  /*39d0*/  UIADD3 UR7, UPT, UPT, UR17, 0x1, URZ ;  /* 0x0000000111077890 */ /* 0x000fc8000fffe0ff */
[----:B------:R-:W-:-:S04]  /*39e0*/  UISETP.NE.AND UP0, UPT, UR7, 0x4, UPT ;  /* 0x000000040700788c */ /* 0x000fc8000bf05270 */
[----:B-1----:R-:W-:Y:S02]  /*39f0*/  USEL UR8, URZ, 0x1, UP0 ;  /* 0x00000001ff087887 */ /* 0x002fe40008000000 */
[----:B------:R-:W-:-:S04]  /*3a00*/  USEL UR7, UR7, URZ, UP0 ;  /* 0x000000ff07077287 */ /* 0x000fc80008000000 */
[----:B------:R-:W-:Y:S01]  /*3a10*/  ULEA UR5, UR7, UR6, 0x3 ;  /* 0x0000000607057291 */ /* 0x000fe2000f8e18ff */
[----:B------:R-:W-:-:S04]  /*3a20*/  LOP3.LUT R2, R11, UR8, RZ, 0x3c, !PT ;  /* 0x000000080b027c12 */ /* 0x000fc8000f8e3cff */
[----:B--2---:R-:W-:-:S04]  /*3a30*/  SHF.L.U32 R3, R2, 0x1f, RZ ;  /* 0x0000001f02037819 */ /* 0x004fc800000006ff */
[----:B------:R-:W1:Y:S02]  /*3a40*/  SYNCS.PHASECHK.TRANS64.TRYWAIT P0, [UR5], R3 ;  /* 0x00000003ff0075a7 */ /* 0x000e640008001105 */
[----:B-1----:R-:W-:Y:S05]  /*3a50*/  @!P0 BRA `(.L_x_70) ;  /* 0x0000005400688947 */ /* 0x002fea0003800000 */
.L_x_152:
        /* <DEDUP_REMOVED lines=9> */
.L_x_154:
[----:B------:R-:W-:-:S04]  /*3af0*/  UIADD3 UR7, UPT, UPT, UR7, 0x1, URZ ;  /* 0x0000000107077890 */ /* 0x000fc8000fffe0ff */
[----:B------:R-:W-:-:S04]  /*3b00*/  UISETP.NE.AND UP0, UPT, UR7, 0x4, UPT ;  /* 0x000000040700788c */ /* 0x000fc8000bf05270 */
[----:B------:R-:W-:Y:S02]  /*3b10*/  USEL UR5, URZ, 0x1, UP0 ;  /* 0x00000001ff057887 */ /* 0x000fe40008000000 */
[----:B------:R-:W-:-:S04]  /*3b20*/  USEL UR7, UR7, URZ, UP0 ;  /* 0x000000ff07077287 */ /* 0x000fc80008000000 */
[----:B------:R-:W-:Y:S01]  /*3b30*/  ULEA UR7, UR7, UR6, 0x3 ;  /* 0x0000000607077291 */ /* 0x000fe2000f8e18ff */
[----:B-1----:R-:W-:-:S04]  /*3b40*/  LOP3.LUT R3, R2, UR5, RZ, 0x3c, !PT ;  /* 0x0000000502037c12 */ /* 0x002fc8000f8e3cff */
[----:B------:R-:W-:-:S04]  /*3b50*/  SHF.L.U32 R3, R3, 0x1f, RZ ;  /* 0x0000001f03037819 */ /* 0x000fc800000006ff */
[----:B------:R-:W1:Y:S02]  /*3b60*/  SYNCS.PHASECHK.TRANS64.TRYWAIT P0, [UR7], R3 ;  /* 0x00000003ff0075a7 */ /* 0x000e640008001107 */
[----:B-1----:R-:W-:Y:S05]  /*3b70*/  @!P0 BRA `(.L_x_72) ;  /* 0x0000005400508947 */ /* 0x002fea0003800000 */
.L_x_156:
[----:B------:R-:W-:Y:S01]  /*3b80*/  NOP ;  /* 0x0000000000007918 */ /* 0x000fe20000000000 */
[----:B-1----:R-:W1:Y:S01]  /*3b90*/  LDS R0, [UR4+0x14] ;  /* 0x00001404ff007984 */ /* 0x002e620008000800 */
[----:B------:R-:W-:Y:S01]  /*3ba0*/  ULOP3.LUT UR6, UR19, 0xffff, URZ, 0xc0, !UPT ;  /* 0x0000ffff13067892 */ /* 0x000fe2000f8ec0ff */
[----:B------:R-:W-:Y:S01]  /*3bb0*/  UMOV UR8, 0xffff ;  /* 0x0000ffff00087882 */ /* 0x000fe20000000000 */
[----:B------:R-:W-:Y:S02]  /*3bc0*/  UMOV UR5, 0x1 ;  /* 0x0000000100057882 */ /* 0x000fe40000000000 */
[----:B------:R-:W-:-:S04]  /*3bd0*/  USHF.R.U32.HI UR6, URZ, 0x5, UR6 ;  /* 0x00000005ff067899 */ /* 0x000fc80008011606 */
[----:B------:R-:W-:Y:S02]  /*3be0*/  USHF.L.U32 UR8, UR8, UR6, URZ ;  /* 0x0000000608087299 */ /* 0x000fe400080006ff */
[----:B------:R-:W-:-:S04]  /*3bf0*/  USHF.L.U32 UR5, UR5, UR6, URZ ;  /* 0x0000000605057299 */ /* 0x000fc800080006ff */
[----:B-1----:R-:W-:-:S04]  /*3c00*/  LOP3.LUT R0, R0, UR8, RZ, 0xc0, !PT ;  /* 0x0000000800007c12 */ /* 0x002fc8000f8ec0ff */
[----:B------:R-:W-:-:S13]  /*3c10*/  ISETP.NE.AND P0, PT, R0, UR8, PT ;  /* 0x0000000800007c0c */ /* 0x000fda000bf05270 */
[----:B------:R-:W-:Y:S05]  /*3c20*/  @P0 BRA `(.L_x_73) ;  /* 0x0000000000580947 */ /* 0x000fea0003800000 */
[----:B------:R-:W1:Y:S02]  /*3c30*/  LDS R0, [UR4+0x18] ;  /* 0x00001804ff007984 */ /* 0x000e640008000800 */
[----:B-1----:R-:W-:-:S04]  /*3c40*/  LOP3.LUT R0, R0, UR5, RZ, 0xc0, !PT ;  /* 0x0000000500007c12 */ /* 0x002fc8000f8ec0ff */
[----:B------:R-:W-:-:S13]  /*3c50*/  ISETP.NE.AND P0, PT, R0, UR5, PT ;  /* 0x0000000500007c0c */ /* 0x000fda000bf05270 */
[----:B------:R-:W-:Y:S05]  /*3c60*/  @P0 BRA `(.L_x_74) ;  /* 0x00000000003c0947 */ /* 0x000fea0003800000 */
[----:B------:R-:W1:Y:S01]  /*3c70*/  S2R R2, SR_LANEID ;  /* 0x0000000000027919 */ /* 0x000e620000000000 */
[----:B------:R-:W-:Y:S01]  /*3c80*/  ULOP3.LUT UR8, URZ, UR8, URZ, 0x33, !UPT ;  /* 0x00000008ff087292 */ /* 0x000fe2000f8e33ff */
[----:B------:R-:W-:Y:S01]  /*3c90*/  LOP3.LUT R4, RZ, UR5, RZ, 0x33, !PT ;  /* 0x00000005ff047c12 */ /* 0x000fe2000f8e33ff */
[----:B------:R-:W-:Y:S02]  /*3ca0*/  VOTEU.ANY UR7, UPT, PT ;  /* 0x0000000000077886 */ /* 0x000fe400038e0100 */
[----:B------:R-:W-:Y:S01]  /*3cb0*/  UFLO.U32 UR7, UR7 ;  /* 0x00000007000772bd */ /* 0x000fe200080e0000 */
[----:B------:R-:W2:Y:S01]  /*3cc0*/  REDUX UR5, R4 ;  /* 0x00000000040573c4 */ /* 0x000ea20000000000 */
[----:B------:R-:W-:-:S06]  /*3cd0*/  IMAD.U32 R0, RZ, RZ, UR8 ;  /* 0x00000008ff007e24 */ /* 0x000fcc000f8e00ff */
[----:B------:R3:W-:Y:S01]  /*3ce0*/  UTCATOMSWS.AND URZ, UR8 ;  /* 0x0000000800ff79e3 */ /* 0x0007e20008000000 */
[----:B------:R-:W4:Y:S01]  /*3cf0*/  REDUX UR6, R0 ;  /* 0x00000000000673c4 */ /* 0x000f220000000000 */
[----:B-1----:R-:W-:Y:S01]  /*3d00*/  ISETP.EQ.U32.AND P0, PT, R2, UR7, PT ;  /* 0x0000000702007c0c */ /* 0x002fe2000bf02070 */
[----:B--2---:R-:W-:Y:S01]  /*3d10*/  IMAD.U32 R2, RZ, RZ, UR5 ;  /* 0x00000005ff027e24 */ /* 0x004fe2000f8e00ff */
[----:B----4-:R-:W-:-:S11]  /*3d20*/  MOV R3, UR6 ;  /* 0x0000000600037c02 */ /* 0x010fd60008000f00 */
[----:B------:R3:W-:Y:S04]  /*3d30*/  @P0 ATOMS.AND RZ, [UR4+0x14], R3 ;  /* 0x00001403ffff098c */ /* 0x0007e8000a800004 */
[----:B------:R3:W-:Y:S01]  /*3d40*/  @P0 ATOMS.AND RZ, [UR4+0x18], R2 ;  /* 0x00001802ffff098c */ /* 0x0007e2000a800004 */
[----:B------:R-:W-:Y:S05]  /*3d50*/  BRA `(.L_x_75) ;  /* 0x0000000000147947 */ /* 0x000fea0003800000 */
.L_x_74:
[----:B------:R-:W-:Y:S02]  /*3d60*/  MOV R2, 0x3d80 ;  /* 0x00003d8000027802 */ /* 0x000fe40000000f00 */
[----:B----45:R-:W-:Y:S05]  /*3d70*/  CALL.REL.NOINC `($__internal_0_$__cuda_sm10x_tcgen05_guardrail_trap_col_being_dealloced_not_returned_by_alloc) ;  /* 0x0000005400ac7944 */ /* 0x030fea0003c00000 */
[----:B------:R-:W-:Y:S05]  /*3d80*/  BRA `(.L_x_75) ;  /* 0x0000000000087947 */ /* 0x000fea0003800000 */
.L_x_73:
[----:B------:R-:W-:Y:S02]  /*3d90*/  MOV R2, 0x3db0 ;  /* 0x00003db000027802 */ /* 0x000fe40000000f00 */
[----:B----45:R-:W-:Y:S05]  /*3da0*/  CALL.REL.NOINC `($__internal_2_$__cuda_sm10x_tcgen05_guardrail_trap_unallocated_columns_being_dealloced) ;  /* 0x0000005400b87944 */ /* 0x030fea0003c00000 */
.L_x_75:
[----:B------:R-:W-:Y:S01]  /*3db0*/  NOP ;  /* 0x0000000000007918 */ /* 0x000fe20000000000 */
[----:B---3--:R-:W-:Y:S05]  /*3dc0*/  EXIT ;  /* 0x000000000000794d */ /* 0x008fea0003800000 */
.L_x_57:
[----:B------:R-:W-:-:S09]  /*3dd0*/  UISETP.NE.OR UP2, UPT, UR8, 0x3, !UP2 ;  /* 0x000000030800788c */ /* 0x000fd2000d745670 */
[----:B------:R-:W-:Y:S05]  /*3de0*/  BRA.U UP2, `(.L_x_76) ;  /* 0x0000000d02407547 */ /* 0x000fea000b800000 */
[----:B------:R-:W1:Y:S01]  /*3df0*/  LDC R0, c[0x0][0xb30] ;  /* 0x0002cc00ff007b82 */ /* 0x000e620000000800 */
[----:B------:R-:W2:Y:S01]  /*3e00*/  LDCU.64 UR8, c[0x0][0x888] ;  /* 0x00011100ff0877ac */ /* 0x000ea20008000a00 */
[----:B------:R-:W-:Y:S02]  /*3e10*/  HFMA2 R29, -RZ, RZ, 0, 0 ;  /* 0x00000000ff1d7431 */ /* 0x000fe400000001ff */
[----:B------:R-:W-:Y:S01]  /*3e20*/  IMAD.MOV.U32 R31, RZ, RZ, 0x1 ;  /* 0x00000001ff1f7424 */ /* 0x000fe200078e00ff */
[----:B------:R-:W-:Y:S01]  /*3e30*/  MOV R23, 0x2000 ;  /* 0x0000200000177802 */ /* 0x000fe20000000f00 */
[----:B------:R-:W4:Y:S01]  /*3e40*/  LDCU.64 UR4, c[0x0][0x890] ;  /* 0x00011200ff0477ac */ /* 0x000f220008000a00 */
[----:B------:R-:W-:Y:S01]  /*3e50*/  IMAD.MOV.U32 R30, RZ, RZ, RZ ;  /* 0x000000ffff1e7224 */ /* 0x000fe200078e00ff */
[----:B------:R-:W3:Y:S01]  /*3e60*/  LDC R19, c[0x0][0x370] ;  /* 0x0000dc00ff137b82 */ /* 0x000ee20000000800 */
[----:B------:R-:W-:Y:S01]  /*3e70*/  UMOV UR7, 0x400 ;  /* 0x0000040000077882 */ /* 0x000fe20000000000 */
[----:B------:R-:W-:-:S02]  /*3e80*/  UPLOP3.LUT UP1, UPT, UPT, UPT, UPT, 0x40, 0x4 ;  /* 0x000000000004789c */ /* 0x000fc40003f2e870 */
[----:B------:R-:W-:-:S04]  /*3e90*/  ULEA UR7, UR37, UR7, 0x18 ;  /* 0x0000000725077291 */ /* 0x000fc8000f8ec0ff */
[----:B------:R-:W3:Y:S01]  /*3ea0*/  LDC R2, c[0x0][0xb0c] ;  /* 0x0002c300ff027b82 */ /* 0x000ee20000000800 */
[----:B------:R-:W-:Y:S02]  /*3eb0*/  UIADD3 UR13, UPT, UPT, UR7, 0xc8, URZ ;  /* 0x000000c8070d7890 */ /* 0x000fe4000fffe0ff */
[----:B--2---:R-:W-:Y:S02]  /*3ec0*/  UISETP.NE.U32.AND UP2, UPT, UR8, URZ, UPT ;  /* 0x000000ff0800728c */ /* 0x004fe4000bf45070 */
[----:B------:R-:W-:Y:S02]  /*3ed0*/  UIADD3 UR17, UPT, UPT, UR7, 0xc0, URZ ;  /* 0x000000c007117890 */ /* 0x000fe4000fffe0ff */
[----:B----4-:R-:W-:Y:S01]  /*3ee0*/  UISETP.NE.U32.AND UP3, UPT, UR4, URZ, UPT ;  /* 0x000000ff0400728c */ /* 0x010fe2000bf65070 */
[----:B------:R-:W2:Y:S01]  /*3ef0*/  LDC R18, c[0x0][0xb20] ;  /* 0x0002c800ff127b82 */ /* 0x000ea20000000800 */
[----:B-1----:R-:W-:Y:S01]  /*3f00*/  ISETP.NE.AND P1, PT, R0, 0x1, PT ;  /* 0x000000010000780c */ /* 0x002fe20003f25270 */
[----:B------:R-:W-:-:S02]  /*3f10*/  UISETP.NE.AND.EX UP2, UPT, UR9, URZ, UPT, UP2 ;  /* 0x000000ff0900728c */ /* 0x000fc4000bf45320 */
[----:B------:R-:W-:Y:S02]  /*3f20*/  UPRMT UR13, UR37, 0x654, UR13 ;  /* 0x00000654250d7896 */ /* 0x000fe4000800000d */
[----:B------:R-:W-:Y:S02]  /*3f30*/  UISETP.NE.AND.EX UP3, UPT, UR5, URZ, UPT, UP3 ;  /* 0x000000ff0500728c */ /* 0x000fe4000bf65330 */
[----:B------:R-:W1:Y:S08]  /*3f40*/  LDC.64 R32, c[0x0][0x348] ;  /* 0x0000d200ff207b82 */ /* 0x000e700000000a00 */
[----:B------:R-:W4:Y:S08]  /*3f50*/  LDC.64 R16, c[0x0][0xb10] ;  /* 0x0002c400ff107b82 */ /* 0x000f300000000a00 */
[----:B------:R-:W1:Y:S08]  /*3f60*/  LDC.64 R6, c[0x0][0xb18] ;  /* 0x0002c600ff067b82 */ /* 0x000e700000000a00 */
[----:B------:R-:W1:Y:S08]  /*3f70*/  LDC.64 R4, c[0x0][0xb28] ;  /* 0x0002ca00ff047b82 */ /* 0x000e700000000a00 */
[----:B--23--:R-:W1:Y:S02]  /*3f80*/  LDC R22, c[0x0][0x374] ;  /* 0x0000dd00ff167b82 */ /* 0x00ce640000000800 */
.L_x_85:
[C---:B------:R-:W-:Y:S02]  /*3f90*/  LEA R0, R30.reuse, UR7, 0x3 ;  /* 0x000000071e007c11 */ /* 0x040fe4000f8e18ff */
[----:B------:R-:W-:Y:S02]  /*3fa0*/  SHF.L.U32 R3, R29, 0x1f, RZ ;  /* 0x0000001f1d037819 */ /* 0x000fe400000006ff */
[----:B------:R-:W-:Y:S02]  /*3fb0*/  LEA R24, R30, UR7, 0x4 ;  /* 0x000000071e187c11 */ /* 0x000fe4000f8e20ff */
[----:B--2---:R-:W2:Y:S02]  /*3fc0*/  SYNCS.PHASECHK.TRANS64.TRYWAIT P0, [R0+URZ+0xf0], R3 ;  /* 0x0000f003000075a7 */ /* 0x004ea400080011ff */
[----:B--2---:R-:W-:Y:S05]  /*3fd0*/  @!P0 BRA `(.L_x_77) ;  /* 0x0000005000508947 */ /* 0x004fea0003800000 */
.L_x_157:
[----:B------:R-:W-:Y:S01]  /*3fe0*/  ISETP.GE.AND P0, PT, R72, 0x1, PT ;  /* 0x000000014800780c */ /* 0x000fe20003f06270 */
[----:B------:R-:W3:Y:S01]  /*3ff0*/  LDS.128 R24, [R24+0x180] ;  /* 0x0001800018187984 */ /* 0x000ee20000000c00 */
[----:B--2---:R-:W-:Y:S01]  /*4000*/  VIADD R0, R0, 0x100 ;  /* 0x0000010000007836 */ /* 0x004fe20000000000 */
[----:B------:R-:W-:Y:S01]  /*4010*/  @!PT LDS RZ, [RZ] ;  /* 0x00000000fffff984 */ /* 0x000fe20000000800 */
[----:B------:R-:W-:Y:S01]  /*4020*/  @!PT LDS RZ, [RZ] ;  /* 0x00000000fffff984 */ /* 0x000fe20000000800 */
[----:B------:R-:W-:Y:S01]  /*4030*/  @!PT LDS RZ, [RZ] ;  /* 0x00000000fffff984 */ /* 0x000fe20000000800 */
[----:B------:R-:W-:Y:S01]  /*4040*/  @!PT LDS RZ, [RZ] ;  /* 0x00000000fffff984 */ /* 0x000fe20000000800 */
[----:B------:R2:W-:Y:S06]  /*4050*/  MEMBAR.ALL.CTA ;  /* 0x0000000000007992 */ /* 0x0005ec0000008000 */
[----:B--2---:R-:W2:Y:S01]  /*4060*/  FENCE.VIEW.ASYNC.S ;  /* 0x00000000000073c6 */ /* 0x004ea20000000000 */
[----:B------:R-:W-:Y:S04]  /*4070*/  PRMT R0, RZ, 0x654, R0 ;  /* 0x00000654ff007816 */ /* 0x000fe80000000000 */
[----:B--2---:R2:W-:Y:S01]  /*4080*/  SYNCS.ARRIVE.TRANS64.RED.A1T0 RZ, [R0+URZ], RZ ;  /* 0x000000ff00ff79a7 */ /* 0x0045e200081004ff */
[----:B---3--:R-:W-:Y:S11]  /*4090*/  LOP3.LUT P3, RZ, R26, 0x1, RZ, 0xc0, !PT ;  /* 0x000000011aff7812 */ /* 0x008ff6000786c0ff */
[----:B------:R-:W-:Y:S02]  /*40a0*/  @!UPT UIADD3 URZ, UPT, UPT, URZ, URZ, URZ ;  /* 0x000000fffffff290 */ /* 0x000fe4000fffe0ff */
[----:B------:R-:W-:Y:S02]  /*40b0*/  @P3 MOV R13, R24 ;  /* 0x00000018000d3202 */ /* 0x000fe40000000f00 */
[----:B------:R-:W-:Y:S01]  /*40c0*/  @P3 LOP3.LUT R8, R25, 0xffff, RZ, 0xc0, !PT ;  /* 0x0000ffff19083812 */ /* 0x000fe200078ec0ff */
[----:B--2---:R-:W-:Y:S06]  /*40d0*/  @!P0 BRA `(.L_x_78) ;  /* 0x0000000000a48947 */ /* 0x004fec0003800000 */
[----:B-1----:R-:W-:Y:S01]  /*40e0*/  IMAD.HI.U32 R35, R22, R7, RZ ;  /* 0x0000000716237227 */ /* 0x002fe200078e00ff */
[----:B------:R-:W-:Y:S02]  /*40f0*/  ISETP.NE.AND P0, PT, R6, 0x1, PT ;  /* 0x000000010600780c */ /* 0x000fe40003f05270 */
[----:B------:R-:W-:Y:S01]  /*4100*/  ISETP.NE.AND P2, PT, R72, 0x1, PT ;  /* 0x000000014800780c */ /* 0x000fe20003f45270 */
[----:B----4-:R-:W-:Y:S01]  /*4110*/  IMAD.HI.U32 R34, R19, R16, RZ ;  /* 0x0000001013227227 */ /* 0x010fe200078e00ff */
[----:B------:R-:W-:Y:S02]  /*4120*/  SHF.R.U32.HI R35, RZ, R18, R35 ;  /* 0x00000012ff237219 */ /* 0x000fe40000011623 */
[----:B------:R-:W-:Y:S01]  /*4130*/  ISETP.NE.AND P4, PT, R2, 0x1, PT ;  /* 0x000000010200780c */ /* 0x000fe20003f85270 */
[----:B------:R-:W-:Y:S01]  /*4140*/  IMAD.HI.U32 R36, R13, R16, RZ ;  /* 0x000000100d247227 */ /* 0x000fe200078e00ff */
[----:B------:R-:W-:Y:S02]  /*4150*/  SHF.R.U32.HI R34, RZ, R17, R34 ;  /* 0x00000011ff227219 */ /* 0x000fe40000011622 */
[----:B------:R-:W-:Y:S01]  /*4160*/  SEL R3, R22, R35, !P0 ;  /* 0x0000002316037207 */ /* 0x000fe20004000000 */
[C---:B------:R-:W-:Y:S01]  /*4170*/  IMAD.HI.U32 R35, R8.reuse, R7, RZ ;  /* 0x0000000708237227 */ /* 0x040fe200078e00ff */
[----:B------:R-:W-:Y:S02]  /*4180*/  SEL R11, R19, R34, !P4 ;  /* 0x00000022130b7207 */ /* 0x000fe40006000000 */
[----:B------:R-:W-:Y:S01]  /*4190*/  SHF.R.U32.HI R36, RZ, R17, R36 ;  /* 0x00000011ff247219 */ /* 0x000fe20000011624 */
[----:B------:R-:W-:Y:S01]  /*41a0*/  IMAD.HI.U32 R38, R3, R4, RZ ;  /* 0x0000000403267227 */ /* 0x000fe200078e00ff */
[----:B------:R-:W-:Y:S03]  /*41b0*/  SHF.R.U32.HI R35, RZ, R18, R35 ;  /* 0x00000012ff237219 */ /* 0x000fe60000011623 */
[----:B------:R-:W-:Y:S01]  /*41c0*/  IMAD.HI.U32 R34, R11, R4, RZ ;  /* 0x000000040b227227 */ /* 0x000fe200078e00ff */
[----:B------:R-:W-:Y:S02]  /*41d0*/  @P2 SHF.R.U32.HI R3, RZ, R5, R38 ;  /* 0x00000005ff032219 */ /* 0x000fe40000011626 */
[----:B------:R-:W-:Y:S02]  /*41e0*/  SEL R9, R8, R35, !P0 ;  /* 0x0000002308097207 */ /* 0x000fe40004000000 */
[----:B------:R-:W-:Y:S01]  /*41f0*/  @P2 SHF.R.U32.HI R11, RZ, R5, R34 ;  /* 0x00000005ff0b2219 */ /* 0x000fe20000011622 */
[C---:B------:R-:W-:Y:S01]  /*4200*/  IMAD R10, R72.reuse, R3, RZ ;  /* 0x00000003480a7224 */ /* 0x040fe200078e02ff */
[----:B------:R-:W-:Y:S01]  /*4210*/  SEL R3, R13, R36, !P4 ;  /* 0x000000240d037207 */ /* 0x000fe20006000000 */
[C---:B------:R-:W-:Y:S03]  /*4220*/  IMAD.HI.U32 R14, R9.reuse, R4, RZ ;  /* 0x00000004090e7227 */ /* 0x040fe600078e00ff */
[----:B------:R-:W-:Y:S01]  /*4230*/  ISETP.GE.AND P0, PT, R9, R10, PT ;  /* 0x0000000a0900720c */ /* 0x000fe20003f06270 */
[C---:B------:R-:W-:Y:S01]  /*4240*/  IMAD R12, R72.reuse, R11, RZ ;  /* 0x0000000b480c7224 */ /* 0x040fe200078e02ff */
[-C--:B------:R-:W-:Y:S04]  /*4250*/  SHF.R.U32.HI R14, RZ, R5.reuse, R14 ;  /* 0x00000005ff0e7219 */ /* 0x080fe8000001160e */
[----:B------:R-:W-:Y:S02]  /*4260*/  ISETP.GE.OR P0, PT, R3, R12, P0 ;  /* 0x0000000c0300720c */ /* 0x000fe40000706670 */
[----:B------:R-:W-:Y:S05]  /*4270*/  SEL R15, R9, R14, !P2 ;  /* 0x0000000e090f7207 */ /* 0x000fea0005000000 */
[----:B------:R-:W-:Y:S04]  /*4280*/  IMAD.MOV R14, RZ, RZ, -R15 ;  /* 0x000000ffff0e7224 */ /* 0x000fe800078e0a0f */
[----:B------:R-:W-:Y:S02]  /*4290*/  IMAD R14, R72, R14, R9 ;  /* 0x0000000e480e7224 */ /* 0x000fe400078e0209 */
[C---:B------:R-:W-:Y:S05]  /*42a0*/  @!P0 IMAD.HI.U32 R10, R3.reuse, R4, RZ ;  /* 0x00000004030a8227 */ /* 0x040fea00078e00ff */
[----:B------:R-:W-:Y:S04]  /*42b0*/  @!P0 SHF.R.U32.HI R10, RZ, R5, R10 ;  /* 0x00000005ff0a8219 */ /* 0x000fe8000001160a */
[----:B------:R-:W-:Y:S01]  /*42c0*/  @!P0 SEL R0, R3, R10, !P2 ;  /* 0x0000000a03008207 */ /* 0x000fe20005000000 */
[----:B------:R-:W-:Y:S03]  /*42d0*/  IMAD.MOV R10, RZ, RZ, -R3 ;  /* 0x000000ffff0a7224 */ /* 0x000fe600078e0a03 */
[----:B------:R-:W-:Y:S01]  /*42e0*/  @!P0 IADD3 R15, PT, PT, R15, -R0, RZ ;  /* 0x800000000f0f8210 */ /* 0x000fe20007ffe0ff */
[----:B------:R-:W-:Y:S01]  /*42f0*/  @!P0 IMAD R0, R11, R14, R0 ;  /* 0x0000000e0b008224 */ /* 0x000fe200078e0200 */
[----:B------:R-:W-:Y:S01]  /*4300*/  IADD3 R11, PT, PT, -R9, RZ, RZ ;  /* 0x000000ff090b7210 */ /* 0x000fe20007ffe1ff */
[----:B------:R-:W-:Y:S02]  /*4310*/  IMAD R13, R2, R10, R13 ;  /* 0x0000000a020d7224 */ /* 0x000fe400078e020d */
[----:B------:R-:W-:Y:S02]  /*4320*/  @!P0 IMAD R9, R15, R72, R3 ;  /* 0x000000480f098224 */ /* 0x000fe400078e0203 */
[----:B------:R-:W-:Y:S02]  /*4330*/  @!P0 IMAD.MOV.U32 R3, RZ, RZ, R0 ;  /* 0x000000ffff038224 */ /* 0x000fe400078e0000 */
[----:B------:R-:W-:Y:S02]  /*4340*/  IMAD R8, R6, R11, R8 ;  /* 0x0000000b06087224 */ /* 0x000fe400078e0208 */
[----:B------:R-:W-:Y:S02]  /*4350*/  IMAD R13, R3, R2, R13 ;  /* 0x00000002030d7224 */ /* 0x000fe400078e020d */
[----:B------:R-:W-:Y:S02]  /*4360*/  IMAD R8, R9, R6, R8 ;  /* 0x0000000609087224 */ /* 0x000fe400078e0208 */
.L_x_78:
[----:B------:R-:W-:Y:S05]  /*4370*/  BRA.U UP1, `(.L_x_79) ;  /* 0x0000000101107547 */ /* 0x000fea000b800000 */
[----:B------:R-:W-:Y:S04]  /*4380*/  MOV R0, UR6 ;  /* 0x0000000600007c02 */ /* 0x000fe80008000f00 */
[----:B------:R-:W-:Y:S04]  /*4390*/  SHF.L.U32 R3, R0, 0x1f, RZ ;  /* 0x0000001f00037819 */ /* 0x000fe800000006ff */
[----:B------:R-:W2:Y:S02]  /*43a0*/  SYNCS.PHASECHK.TRANS64.TRYWAIT P0, [UR7+0xe8], R3 ;  /* 0x0000e803ff0075a7 */ /* 0x000ea40008001107 */
[----:B--2---:R-:W-:Y:S05]  /*43b0*/  @!P0 BRA `(.L_x_80) ;  /* 0x0000004c006c8947 */ /* 0x004fea0003800000 */
.L_x_79:
[----:B------:R-:W-:Y:S02]  /*43c0*/  R2UR UR19, R21 ;  /* 0x00000000151372ca */ /* 0x000fe400000e0000 */
[----:B------:R-:W-:Y:S02]  /*43d0*/  R2UR UR18, R20 ;  /* 0x00000000141272ca */ /* 0x000fe400000e0000 */
[----:B------:R-:W-:Y:S02]  /*43e0*/  ISETP.NE.U32.AND P2, PT, RZ, UR4, PT ;  /* 0x00000004ff007c0c */ /* 0x000fe4000bf45070 */
[----:B------:R-:W-:Y:S02]  /*43f0*/  SHF.L.U32 R12, R31, 0x1f, RZ ;  /* 0x0000001f1f0c7819 */ /* 0x000fe400000006ff */
[----:B------:R-:W-:Y:S05]  /*4400*/  ISETP.NE.AND.EX P2, PT, RZ, UR5, PT, P2 ;  /* 0x00000005ff007c0c */ /* 0x000fea000bf45320 */
[----:B------:R-:W-:Y:S02]  /*4410*/  USHF.L.U32 UR19, UR19, 0x7, URZ ;  /* 0x0000000713137899 */ /* 0x000fe400080006ff */
[----:B------:R-:W-:Y:S01]  /*4420*/  USHF.L.U32 UR18, UR18, 0x7, URZ ;  /* 0x0000000712127899 */ /* 0x000fe200080006ff */
[----:B------:R-:W-:Y:S11]  /*4430*/  BRA.U !UP3, `(.L_x_81) ;  /* 0x000000010b347547 */ /* 0x000ff6000b800000 */
[----:B------:R-:W-:Y:S01]  /*4440*/  UPLOP3.LUT UP0, UPT, UPT, UPT, UP2, 0x80, 0x8 ;  /* 0x000000000008789c */ /* 0x000fe20003f0f020 */
[----:B--2---:R-:W-:Y:S02]  /*4450*/  HFMA2 R0, -RZ, RZ, 0, 5.9604644775390625e-08 ;  /* 0x00000001ff007431 */ /* 0x004fe400000001ff */
[----:B------:R-:W-:Y:S03]  /*4460*/  IMAD.MOV.U32 R151, RZ, RZ, 0x1 ;  /* 0x00000001ff977424 */ /* 0x000fe600078e00ff */
[----:B------:R-:W-:Y:S05]  /*4470*/  PLOP3.LUT P0, PT, PT, PT, UP0, 0x80, 0x8 ;  /* 0x000000000008781c */ /* 0x000fea0003f0f008 */
[----:B------:R-:W2:Y:S01]  /*4480*/  @UP0 LDCU.64 UR10, c[0x0][0x888] ;  /* 0x00011100ff0a07ac */ /* 0x000ea20008000a00 */
[----:B------:R-:W-:Y:S07]  /*4490*/  @UP0 UIMAD UR8, UR36, UR4, URZ ;  /* 0x00000004240802a4 */ /* 0x000fee000f8e02ff */
[----:B------:R-:W-:Y:S01]  /*44a0*/  @!P0 PRMT R151, R0, 0x7610, R151 ;  /* 0x0000761000978816 */ /* 0x000fe20000000097 */
[----:B--2---:R-:W-:Y:S03]  /*44b0*/  @UP0 UIMAD.WIDE UR10, UR8, 0x4, UR10 ;  /* 0x00000004080a08a5 */ /* 0x004fe6000f8e020a */
[----:B------:R-:W2:Y:S03]  /*44c0*/  @!UP0 LDCU UR8, c[0x0][0x880] ;  /* 0x00011000ff0887ac */ /* 0x000ea60008000800 */
[----:B------:R-:W-:Y:S01]  /*44d0*/  IMAD.U32 R10, RZ, RZ, UR10 ;  /* 0x0000000aff0a7e24 */ /* 0x000fe2000f8e00ff */
[----:B------:R-:W-:Y:S05]  /*44e0*/  MOV R11, UR11 ;  /* 0x0000000b000b7c02 */ /* 0x000fea0008000f00 */
[----:B-----5:R3:W5:Y:S02]  /*44f0*/  @P0 LDG.E R82, desc[UR46][R10.64] ;  /* 0x0000002e0a520981 */ /* 0x020764000c1e1900 */
[----:B--23--:R-:W-:Y:S07]  /*4500*/  @!P0 IMAD.U32 R82, RZ, RZ, UR8 ;  /* 0x00000008ff528e24 */ /* 0x00cfee000f8e00ff */
.L_x_81:
[----:B-----5:R-:W-:Y:S01]  /*4510*/  @!P2 ISETP.EQ.AND P0, PT, R82, RZ, PT ;  /* 0x000000ff5200a20c */ /* 0x020fe20003f02270 */
[----:B------:R-:W-:Y:S01]  /*4520*/  @!UPT UIADD3 URZ, UPT, UPT, URZ, URZ, URZ ;  /* 0x000000fffffff290 */ /* 0x000fe2000fffe0ff */
[----:B------:R-:W-:Y:S11]  /*4530*/  @!P2 BRA `(.L_x_82) ;  /* 0x000000000014a947 */ /* 0x000ff60003800000 */
[----:B------:R-:W-:Y:S02]  /*4540*/  LOP3.LUT P2, RZ, R151, 0xff, RZ, 0xc0, !PT ;  /* 0x000000ff97ff7812 */ /* 0x000fe4000784c0ff */
[----:B------:R-:W-:Y:S04]  /*4550*/  PLOP3.LUT P0, PT, PT, PT, UP0, 0x80, 0x8 ;  /* 0x000000000008781c */ /* 0x000fe80003f0f008 */
[----:B------:R-:W-:Y:S07]  /*4560*/  PLOP3.LUT P0, PT, P0, PT, PT, 0x8, 0x80 ;  /* 0x000000000080781c */ /* 0x000fee000070e170 */
[----:B------:R-:W-:Y:S11]  /*4570*/  @P2 ISETP.EQ.AND P0, PT, R82, RZ, PT ;  /* 0x000000ff5200220c */ /* 0x000ff60003f02270 */
[----:B------:R-:W-:Y:S02]  /*4580*/  @!UPT UIADD3 URZ, UPT, UPT, URZ, URZ, URZ ;  /* 0x000000fffffff290 */ /* 0x000fe4000fffe0ff */
.L_x_82:
[----:B------:R-:W3:Y:S01]  /*4590*/  SYNCS.PHASECHK.TRANS64.TRYWAIT P2, [UR7+0xd0], R12 ;  /* 0x0000d00cff0075a7 */ /* 0x000ee20008041107 */
[----:B------:R-:W-:Y:S04]  /*45a0*/  ELECT P4, URZ, PT ;  /* 0x0000000000ff782f */ /* 0x000fe80003880000 */
[----:B------:R-:W-:Y:S11]  /*45b0*/  PLOP3.LUT P4, PT, P0, P4, PT, 0xf2, 0x2f ;  /* 0x00000000002f781c */ /* 0x000ff60000789e72 */
[----:B------:R-:W-:Y:S02]  /*45c0*/  @!UPT UIADD3 URZ, UPT, UPT, URZ, URZ, URZ ;  /* 0x000000fffffff290 */ /* 0x000fe4000fffe0ff */
[----:B-1----:R-:W-:Y:S05]  /*45d0*/  @!P4 IADD3 R21, P0, PT, R32, 0x580, RZ ;  /* 0x000005802015c810 */ /* 0x002fea0007f1e0ff */
[----:B------:R-:W-:Y:S01]  /*45e0*/  @!P4 IMAD.X R20, RZ, RZ, R33, P0 ;  /* 0x000000ffff14c224 */ /* 0x000fe200000e0621 */
[----:B---3--:R-:W-:Y:S07]  /*45f0*/  @!P2 BRA `(.L_x_83) ;  /* 0x0000004800f4a947 */ /* 0x008fee0003800000 */
.L_x_160:
[----:B------:R-:W3:Y:S01]  /*4600*/  LDC.64 R14, c[0x0][0xb10] ;  /* 0x0002c400ff0e7b82 */ /* 0x000ee20000000a00 */
[----:B------:R-:W-:Y:S01]  /*4610*/  @!P4 R2UR UR8, R20 ;  /* 0x000000001408c2ca */ /* 0x000fe200000e0000 */
[----:B------:R-:W-:Y:S01]  /*4620*/  VOTEU.ALL UP1, P4 ;  /* 0x0000000000ff7886 */ /* 0x000fe20002020000 */
[----:B------:R-:W-:Y:S01]  /*4630*/  @!P4 R2UR UR9, R21 ;  /* 0x000000001509c2ca */ /* 0x000fe200000e0000 */
[----:B------:R-:W-:Y:S01]  /*4640*/  UMOV UR10, 0x0 ;  /* 0x00000000000a7882 */ /* 0x000fe20000000000 */
[----:B------:R-:W-:Y:S03]  /*4650*/  UMOV UR11, 0x10000000 ;  /* 0x10000000000b7882 */ /* 0x000fe60000000000 */
[----:B------:R-:W5:Y:S01]  /*4660*/  LDC.64 R10, c[0x0][0xb18] ;  /* 0x0002c600ff0a7b82 */ /* 0x000f620000000a00 */
[----:B------:R-:W-:Y:S01]  /*4670*/  @!UP1 UIADD3 UR16, UPT, UPT, UR7, 0x200, URZ ;  /* 0x0000020007109890 */ /* 0x000fe2000fffe0ff */
[----:B------:R-:W-:Y:S01]  /*4680*/  @P3 SHF.R.U32.HI R28, RZ, 0x10, R25 ;  /* 0x00000010ff1c3819 */ /* 0x000fe20000011619 */
[----:B------:R-:W-:Y:S01]  /*4690*/  VOTEU.ALL UP1, P4 ;  /* 0x0000000000ff7886 */ /* 0x000fe20002020000 */
[----:B------:R-:W-:Y:S01]  /*46a0*/  UMOV UR20, UR36 ;  /* 0x0000002400147c82 */ /* 0x000fe20008000000 */
[----:B------:R-:W-:Y:S03]  /*46b0*/  VIADD R30, R30, 0x1 ;  /* 0x000000011e1e7836 */ /* 0x000fe60000000000 */
[----:B--2---:R-:W2:Y:S01]  /*46c0*/  @!P1 LDC R0, c[0x0][0xb20] ;  /* 0x0002c800ff009b82 */ /* 0x004ea20000000800 */
[----:B------:R-:W-:Y:S01]  /*46d0*/  IMAD.U32 R21, RZ, RZ, UR8 ;  /* 0x00000008ff157e24 */ /* 0x000fe2000f8e00ff */
[----:B------:R-:W-:Y:S06]  /*46e0*/  UPRMT UR8, UR37, 0x654, UR17 ;  /* 0x0000065425087896 */ /* 0x000fec0008000011 */
[----:B-1----:R-:W1:Y:S01]  /*46f0*/  @!P1 LDC R3, c[0x0][0xb0c] ;  /* 0x0002c300ff039b82 */ /* 0x002e620000000800 */
[----:B------:R-:W-:Y:S01]  /*4700*/  IMAD.U32 R20, RZ, RZ, UR9 ;  /* 0x00000009ff147e24 */ /* 0x000fe2000f8e00ff */
[----:B------:R-:W-:Y:S04]  /*4710*/  @!P4 R2UR UR15, R21 ;  /* 0x00000000150fc2ca */ /* 0x000fe800000e0000 */
[----:B------:R-:W-:Y:S01]  /*4720*/  @!P4 R2UR UR14, R20 ;  /* 0x00000000140ec2ca */ /* 0x000fe200000e0000 */
[----:B------:R-:W-:Y:S11]  /*4730*/  @!P4 IMAD.MOV.U32 R20, RZ, RZ, 0x2000 ;  /* 0x00002000ff14c424 */ /* 0x000ff600078e00ff */
[----:B------:R-:W-:Y:S01]  /*4740*/  @!UPT UIADD3 URZ, UPT, UPT, URZ, URZ, URZ ;  /* 0x000000fffffff290 */ /* 0x000fe2000fffe0ff */
[----:B------:R1:W-:Y:S01]  /*4750*/  @!UP1 UTMALDG.3D [UR16], [UR14], desc[UR10] ;  /* 0x00000a100e0095b4 */ /* 0x0003e20008011000 */
[----:B------:R1:W-:Y:S02]  /*4760*/  @!P4 SYNCS.ARRIVE.TRANS64.RED.A0TR RZ, [UR7+0xc0], R20 ;  /* 0x0000c014ffffc9a7 */ /* 0x0003e40008300407 */
[----:B-1----:R-:W-:Y:S01]  /*4770*/  @!P1 ISETP.NE.AND P2, PT, R3, 0x1, PT ;  /* 0x000000010300980c */ /* 0x002fe20003f45270 */
[C---:B---3--:R-:W-:Y:S01]  /*4780*/  @!P1 IMAD.HI.U32 R14, R13.reuse, R14, RZ ;  /* 0x0000000e0d0e9227 */ /* 0x048fe200078e00ff */
[----:B-----5:R-:W-:Y:S03]  /*4790*/  @!P1 ISETP.NE.AND P0, PT, R10, 0x1, PT ;  /* 0x000000010a00980c */ /* 0x020fe60003f05270 */
[C---:B------:R-:W-:Y:S01]  /*47a0*/  @!P1 IMAD.HI.U32 R11, R8.reuse, R11, RZ ;  /* 0x0000000b080b9227 */ /* 0x040fe200078e00ff */
[----:B------:R-:W-:Y:S04]  /*47b0*/  @!P1 SHF.R.U32.HI R14, RZ, R15, R14 ;  /* 0x0000000fff0e9219 */ /* 0x000fe8000001160e */
[----:B--2---:R-:W-:Y:S01]  /*47c0*/  @!P1 SHF.R.U32.HI R9, RZ, R0, R11 ;  /* 0x00000000ff099219 */ /* 0x004fe2000001160b */
[----:B------:R-:W-:Y:S01]  /*47d0*/  SYNCS.ARRIVE.TRANS64.RED.A1T0 RZ, [UR8], RZ ;  /* 0x000000ffffff79a7 */ /* 0x000fe20008100408 */
[----:B------:R-:W-:Y:S02]  /*47e0*/  @!P1 SEL R14, R13, R14, !P2 ;  /* 0x0000000e0d0e9207 */ /* 0x000fe40005000000 */
[----:B------:R-:W-:Y:S01]  /*47f0*/  @!P1 SEL R9, R8, R9, !P0 ;  /* 0x0000000908099207 */ /* 0x000fe20004000000 */
[----:B------:R-:W1:Y:S04]  /*4800*/  SYNCS.PHASECHK.TRANS64.TRYWAIT P5, [UR7+0xd8], R12 ;  /* 0x0000d80cff0075a7 */ /* 0x000e6800080a1107 */
[----:B------:R-:W-:Y:S02]  /*4810*/  @!P1 IMAD.IADD R0, R9, 0x1, -R14 ;  /* 0x0000000109009824 */ /* 0x000fe400078e0a0e */
[----:B------:R-:W-:Y:S02]  /*4820*/  @!P1 IMAD.IADD R9, R14, 0x1, -R9 ;  /* 0x000000010e099824 */ /* 0x000fe400078e0a09 */
[----:B------:R-:W-:Y:S02]  /*4830*/  @!P1 IMAD R13, R0, R3, R13 ;  /* 0x00000003000d9224 */ /* 0x000fe400078e020d */
[----:B------:R-:W-:Y:S01]  /*4840*/  @!P1 IMAD R8, R9, R10, R8 ;  /* 0x0000000a09089224 */ /* 0x000fe200078e0208 */
[----:B-1----:R-:W-:Y:S06]  /*4850*/  @!P5 BRA `(.L_x_84) ;  /* 0x000000480074d947 */ /* 0x002fec0003800000 */
.L_x_162:
[----:B-1----:R-:W-:Y:S01]  /*4860*/  @!P4 IADD3 R3, P0, PT, R32, 0x580, RZ ;  /* 0x000005802003c810 */ /* 0x002fe20007f1e0ff */
[----:B------:R-:W-:Y:S01]  /*4870*/  VOTEU.ALL UP1, P4 ;  /* 0x0000000000ff7886 */ /* 0x000fe20002020000 */
[----:B------:R-:W-:Y:S01]  /*4880*/  UMOV UR20, 0x0 ;  /* 0x0000000000147882 */ /* 0x000fe20000000000 */
[----:B------:R-:W-:Y:S01]  /*4890*/  UMOV UR21, 0x10000000 ;  /* 0x1000000000157882 */ /* 0x000fe20000000000 */
[----:B------:R-:W-:Y:S01]  /*48a0*/  @!P4 R2UR UR9, R3 ;  /* 0x000000000309c2ca */ /* 0x000fe200000e0000 */
[----:B------:R-:W-:Y:S01]  /*48b0*/  @!P4 IMAD.X R0, RZ, RZ, R33, P0 ;  /* 0x000000ffff00c224 */ /* 0x000fe200000e0621 */
[----:B------:R-:W-:Y:S01]  /*48c0*/  @!UP1 UIADD3 UR10, UPT, UPT, UR18, 0x40, URZ ;  /* 0x00000040120a9890 */ /* 0x000fe2000fffe0ff */
[----:B------:R-:W-:Y:S01]  /*48d0*/  ISETP.NE.AND P0, PT, R30, 0x2, PT ;  /* 0x000000021e00780c */ /* 0x000fe20003f05270 */
[----:B------:R-:W-:Y:S01]  /*48e0*/  UMOV UR11, UR19 ;  /* 0x00000013000b7c82 */ /* 0x000fe20008000000 */
[----:B------:R-:W-:Y:S01]  /*48f0*/  UMOV UR12, UR36 ;  /* 0x00000024000c7c82 */ /* 0x000fe20008000000 */
[----:B------:R-:W-:Y:S01]  /*4900*/  @!P4 R2UR UR8, R0 ;  /* 0x000000000008c2ca */ /* 0x000fe200000e0000 */
[----:B------:R-:W-:Y:S01]  /*4910*/  IMAD.IADD R20, R8, 0x1, R150 ;  /* 0x0000000108147824 */ /* 0x000fe200078e0296 */
[----:B------:R-:W-:Y:S01]  /*4920*/  @P3 R2UR UR36, R28 ;  /* 0x000000001c2432ca */ /* 0x000fe200000e0000 */
[----:B------:R-:W-:Y:S01]  /*4930*/  IMAD.IADD R21, R13, 0x1, R152 ;  /* 0x000000010d157824 */ /* 0x000fe200078e0298 */
[----:B------:R-:W-:Y:S02]  /*4940*/  SEL R0, RZ, 0x1, P0 ;  /* 0x00000001ff007807 */ /* 0x000fe40000000000 */
[----:B------:R-:W-:Y:S01]  /*4950*/  LOP3.LUT R31, R31, 0x1, RZ, 0x3c, !PT ;  /* 0x000000011f1f7812 */ /* 0x000fe200078e3cff */
[----:B------:R-:W-:Y:S01]  /*4960*/  IMAD.U32 R10, RZ, RZ, UR9 ;  /* 0x00000009ff0a7e24 */ /* 0x000fe2000f8e00ff */
[----:B------:R-:W-:Y:S01]  /*4970*/  @!UP1 UIADD3 UR9, UPT, UPT, UR7, 0xc8, URZ ;  /* 0x000000c807099890 */ /* 0x000fe2000fffe0ff */
[----:B------:R-:W-:Y:S02]  /*4980*/  LOP3.LUT R29, R29, R0, RZ, 0x3c, !PT ;  /* 0x000000001d1d7212 */ /* 0x000fe400078e3cff */
[----:B------:R-:W-:Y:S02]  /*4990*/  SEL R30, R30, RZ, P0 ;  /* 0x000000ff1e1e7207 */ /* 0x000fe40000000000 */
[----:B------:R-:W-:Y:S01]  /*49a0*/  IMAD.U32 R11, RZ, RZ, UR8 ;  /* 0x00000008ff0b7e24 */ /* 0x000fe2000f8e00ff */
[----:B------:R-:W-:Y:S01]  /*49b0*/  @!P4 R2UR UR14, R10 ;  /* 0x000000000a0ec2ca */ /* 0x000fe200000e0000 */
[----:B------:R-:W-:Y:S01]  /*49c0*/  @!UP1 UIADD3 UR8, UPT, UPT, UR7, 0x2200, URZ ;  /* 0x0000220007089890 */ /* 0x000fe2000fffe0ff */
[----:B------:R-:W-:Y:S02]  /*49d0*/  VOTEU.ALL UP1, P4 ;  /* 0x0000000000ff7886 */ /* 0x000fe40002020000 */
[----:B------:R-:W-:Y:S11]  /*49e0*/  @!P4 R2UR UR15, R11 ;  /* 0x000000000b0fc2ca */ /* 0x000ff600000e0000 */
[----:B------:R-:W-:Y:S02]  /*49f0*/  @!UPT UIADD3 URZ, UPT, UPT, URZ, URZ, URZ ;  /* 0x000000fffffff290 */ /* 0x000fe4000fffe0ff */
[----:B------:R2:W-:Y:S01]  /*4a00*/  @!UP1 UTMALDG.3D [UR8], [UR14], desc[UR20] ;  /* 0x000014080e0095b4 */ /* 0x0005e20008011000 */
[----:B------:R2:W-:Y:S01]  /*4a10*/  @!P4 SYNCS.ARRIVE.TRANS64.RED.A0TR RZ, [UR7+0xc8], R23 ;  /* 0x0000c817ffffc9a7 */ /* 0x0005e20008300407 */
[----:B------:R-:W-:Y:S01]  /*4a20*/  UPLOP3.LUT UP1, UPT, UPT, UPT, UPT, 0x80, 0x8 ;  /* 0x000000000008789c */ /* 0x000fe20003f2f070 */
[----:B------:R-:W-:Y:S01]  /*4a30*/  SYNCS.ARRIVE.TRANS64.RED.A1T0 RZ, [UR13], RZ ;  /* 0x000000ffffff79a7 */ /* 0x000fe2000810040d */
[----:B------:R-:W-:Y:S09]  /*4a40*/  @P3 BRA `(.L_x_85) ;  /* 0xfffffff400503947 */ /* 0x000ff2000383ffff */
[----:B------:R-:W-:-:S04]  /*4a50*/  SHF.L.U32 R3, R31, 0x1f, RZ ;  /* 0x0000001f1f037819 */ /* 0x000fc800000006ff */
[----:B------:R-:W1:Y:S02]  /*4a60*/  SYNCS.PHASECHK.TRANS64.TRYWAIT P0, [UR7+0xd0], R3 ;  /* 0x0000d003ff0075a7 */ /* 0x000e640008001107 */
[----:B-1----:R-:W-:Y:S05]  /*4a70*/  @!P0 BRA `(.L_x_86) ;  /* 0x0000004800048947 */ /* 0x002fea0003800000 */
.L_x_164:
[----:B-1----:R-:W-:-:S07]  /*4a80*/  MOV R0, UR7 ;  /* 0x0000000700007c02 */ /* 0x002fce0008000f00 */
.L_x_87:
[----:B-1----:R-:W-:-:S04]  /*4a90*/  SHF.L.U32 R3, R31, 0x1f, RZ ;  /* 0x0000001f1f037819 */ /* 0x002fc800000006ff */
[----:B------:R1:W3:Y:S03]  /*4aa0*/  SYNCS.PHASECHK.TRANS64.TRYWAIT P0, [R0+URZ+0xd8], R3 ;  /* 0x0000d803000075a7 */ /* 0x0002e600080011ff */
[----:B---3--:R-:W-:Y:S05]  /*4ab0*/  @!P0 NANOSLEEP.SYNCS 0x989680 ;  /* 0x009896800000895d */ /* 0x008fea0003900000 */
[----:B------:R-:W3:Y:S02]  /*4ac0*/  @!P0 SYNCS.PHASECHK.TRANS64 P0, [R0+URZ+0xd8], R3 ;  /* 0x0000d803000085a7 */ /* 0x000ee400080010ff */
[----:B--23--:R-:W-:Y:S05]  /*4ad0*/  @P0 EXIT ;  /* 0x000000000000094d */ /* 0x00cfea0003800000 */
[----:B------:R-:W-:Y:S05]  /*4ae0*/  BRA `(.L_x_87) ;  /* 0xfffffffc00e87947 */ /* 0x000fea000383ffff */
.L_x_76:
[----:B------:R-:W-:-:S06]  /*4af0*/  UISETP.GE.AND UP1, UPT, UR8, 0x4, UPT ;  /* 0x000000040800788c */ /* 0x000fcc000bf26270 */
[----:B------:R-:W-:-:S13]  /*4b00*/  PLOP3.LUT P0, PT, PT, PT, UP1, 0x80, 0x8 ;  /* 0x000000000008781c */ /* 0x000fda0003f0f018 */
[----:B------:R-:W-:Y:S05]  /*4b10*/  @!P0 EXIT ;  /* 0x000000000000894d */ /* 0x000fea0003800000 */
[----:B------:R-:W-:Y:S01]  /*4b20*/  BAR.SYNC.DEFER_BLOCKING 0x6, 0xa0 ;  /* 0x0182800000007b1d */ /* 0x000fe20000010000 */
[C---:B------:R-:W-:Y:S01]  /*4b30*/  IMAD.U32 R79, R167.reuse, 0x10000, RZ ;  /* 0x00010000a74f7824 */ /* 0x040fe200078e00ff */
[C---:B------:R-:W-:Y:S01]  /*4b40*/  R2P PR, R167.reuse, 0x6 ;  /* 0x00000006a7007804 */ /* 0x040fe20000000000 */
[----:B------:R-:W-:Y:S01]  /*4b50*/  IMAD.SHL.U32 R2, R167, 0x40, RZ ;  /* 0x00000040a7027824 */ /* 0x000fe200078e00ff */
[----:B------:R-:W-:Y:S01]  /*4b60*/  CS2R R160, SRZ ;  /* 0x0000000000a07805 */ /* 0x000fe2000001ff00 */
[----:B------:R-:W-:Y:S01]  /*4b70*/  IMAD.MOV.U32 R164, RZ, RZ, 0x20 ;  /* 0x00000020ffa47424 */ /* 0x000fe200078e00ff */
[----:B------:R-:W-:Y:S02]  /*4b80*/  UMOV UR49, 0x400 ;  /* 0x0000040000317882 */ /* 0x000fe40000000000 */
[----:B------:R-:W1:Y:S01]  /*4b90*/  LDC R157, c[0x0][0x370] ;  /* 0x0000dc00ff9d7b82 */ /* 0x000e620000000800 */
[----:B------:R-:W-:Y:S01]  /*4ba0*/  ULEA UR49, UR37, UR49, 0x18 ;  /* 0x0000003125317291 */ /* 0x000fe2000f8ec0ff */
[----:B------:R-:W-:Y:S01]  /*4bb0*/  LOP3.LUT R79, R79, 0x600000, RZ, 0xc0, !PT ;  /* 0x006000004f4f7812 */ /* 0x000fe200078ec0ff */
[----:B------:R-:W-:Y:S01]  /*4bc0*/  IMAD.SHL.U32 R153, R167, 0x8, RZ ;  /* 0x00000008a7997824 */ /* 0x000fe200078e00ff */
[----:B------:R-:W-:Y:S01]  /*4bd0*/  LOP3.LUT R4, R2, 0x180, RZ, 0xc0, !PT ;  /* 0x0000018002047812 */ /* 0x000fe200078ec0ff */
[----:B------:R-:W-:Y:S01]  /*4be0*/  IMAD.MOV.U32 R165, RZ, RZ, 0x10 ;  /* 0x00000010ffa57424 */ /* 0x000fe200078e00ff */
[----:B------:R-:W-:Y:S01]  /*4bf0*/  SEL R164, R164, 0xffffffe0, !P2 ;  /* 0xffffffe0a4a47807 */ /* 0x000fe20005000000 */
[----:B------:R-:W-:Y:S01]  /*4c00*/  UIADD3 UR4, UPT, UPT, UR49, 0x4200, URZ ;  /* 0x0000420031047890 */ /* 0x000fe2000fffe0ff */
[----:B------:R-:W2:Y:S01]  /*4c10*/  LDC R74, c[0x0][0xb0c] ;  /* 0x0002c300ff4a7b82 */ /* 0x000ea20000000800 */
[----:B------:R-:W-:Y:S01]  /*4c20*/  LOP3.LUT R153, R4, 0x30, R153, 0xf8, !PT ;  /* 0x0000003004997812 */ /* 0x000fe200078ef899 */
[----:B------:R-:W-:Y:S01]  /*4c30*/  IMAD.MOV.U32 R76, RZ, RZ, RZ ;  /* 0x000000ffff4c7224 */ /* 0x000fe200078e00ff */
[----:B------:R-:W-:Y:S01]  /*4c40*/  SEL R165, R165, 0xfffffff0, !P1 ;  /* 0xfffffff0a5a57807 */ /* 0x000fe20004800000 */
[----:B------:R-:W-:Y:S01]  /*4c50*/  IMAD.MOV.U32 R162, RZ, RZ, RZ ;  /* 0x000000ffffa27224 */ /* 0x000fe200078e00ff */
[----:B------:R-:W-:Y:S01]  /*4c60*/  LOP3.LUT R153, R153, 0x1e40, R2, 0xf8, !PT ;  /* 0x00001e4099997812 */ /* 0x000fe200078ef802 */
[----:B------:R-:W-:Y:S01]  /*4c70*/  IMAD.MOV.U32 R169, RZ, RZ, RZ ;  /* 0x000000ffffa97224 */ /* 0x000fe200078e00ff */
[----:B------:R-:W-:Y:S01]  /*4c80*/  LOP3.LUT R167, R167, 0x60, RZ, 0xc0, !PT ;  /* 0x00000060a7a77812 */ /* 0x000fe200078ec0ff */
[----:B------:R-:W4:Y:S01]  /*4c90*/  LDC R155, c[0x0][0xb20] ;  /* 0x0002c800ff9b7b82 */ /* 0x000f220000000800 */
[----:B------:R-:W3:Y:S01]  /*4ca0*/  LDS R0, [UR49+0x1a0] ;  /* 0x0001a031ff007984 */ /* 0x000ee20008000800 */
[----:B------:R-:W-:Y:S01]  /*4cb0*/  IMAD.MOV.U32 R159, RZ, RZ, RZ ;  /* 0x000000ffff9f7224 */ /* 0x000fe200078e00ff */
[----:B------:R-:W1:Y:S01]  /*4cc0*/  LDCU.64 UR52, c[0x0][0x348] ;  /* 0x00006900ff3477ac */ /* 0x000e620008000a00 */
[----:B------:R-:W-:Y:S01]  /*4cd0*/  IMAD.U32 R166, RZ, RZ, UR4 ;  /* 0x00000004ffa67e24 */ /* 0x000fe2000f8e00ff */
[----:B------:R-:W1:Y:S03]  /*4ce0*/  LDCU.64 UR38, c[0x0][0x888] ;  /* 0x00011100ff2677ac */ /* 0x000e660008000a00 */
[----:B------:R-:W1:Y:S01]  /*4cf0*/  LDC R73, c[0x0][0xb30] ;  /* 0x0002cc00ff497b82 */ /* 0x000e620000000800 */
[----:B------:R-:W1:Y:S01]  /*4d00*/  LDCU.64 UR44, c[0x0][0x890] ;  /* 0x00011200ff2c77ac */ /* 0x000e620008000a00 */
[----:B------:R-:W-:-:S06]  /*4d10*/  UIADD3 UR48, UPT, UPT, UR49, 0x200, URZ ;  /* 0x0000020031307890 */ /* 0x000fcc000fffe0ff */
[----:B------:R-:W1:Y:S08]  /*4d20*/  LDC.64 R148, c[0x0][0xb10] ;  /* 0x0002c400ff947b82 */ /* 0x000e700000000a00 */
[----:B------:R-:W1:Y:S08]  /*4d30*/  LDC.64 R70, c[0x0][0xb18] ;  /* 0x0002c600ff467b82 */ /* 0x000e700000000a00 */
[----:B------:R-:W1:Y:S08]  /*4d40*/  LDC.64 R68, c[0x0][0xb28] ;  /* 0x0002ca00ff447b82 */ /* 0x000e700000000a00 */
[----:B------:R-:W1:Y:S01]  /*4d50*/  LDC.64 R146, c[0x0][0x8b0] ;  /* 0x00022c00ff927b82 */ /* 0x000e620000000a00 */
[----:B---3--:R-:W-:Y:S01]  /*4d60*/  IMAD.IADD R79, R0, 0x1, R79 ;  /* 0x00000001004f7824 */ /* 0x008fe200078e024f */
[----:B------:R-:W-:-:S04]  /*4d70*/  SHF.R.S32.HI R0, RZ, 0x4, R164 ;  /* 0x00000004ff007819 */ /* 0x000fc800000114a4 */
[----:B------:R-:W-:Y:S02]  /*4d80*/  LEA.HI.SX32 R163, R165, R0, 0x1c ;  /* 0x00000000a5a37211 */ /* 0x000fe400078fe2ff */
[----:B------:R-:W3:Y:S08]  /*4d90*/  LDC.64 R144, c[0x0][0x8a8] ;  /* 0x00022a00ff907b82 */ /* 0x000ef00000000a00 */
[----:B--2-4-:R-:W1:Y:S02]  /*4da0*/  LDC R156, c[0x0][0x374] ;  /* 0x0000dd00ff9c7b82 */ /* 0x014e640000000800 */
.L_x_113:
[----:B------:R-:W-:Y:S02]  /*4db0*/  LEA R0, R169, UR49, 0x3 ;  /* 0x00000031a9007c11 */ /* 0x000fe4000f8e18ff */
[----:B------:R-:W-:Y:S02]  /*4dc0*/  SHF.L.U32 R3, R161, 0x1f, RZ ;  /* 0x0000001fa1037819 */ /* 0x000fe400000006ff */
[----:B-1----:R-:W-:Y:S02]  /*4dd0*/  LEA R16, R169, UR49, 0x4 ;  /* 0x00000031a9107c11 */ /* 0x002fe4000f8e20ff */
[----:B------:R-:W2:Y:S02]  /*4de0*/  SYNCS.PHASECHK.TRANS64.TRYWAIT P0, [R0+URZ+0xf0], R3 ;  /* 0x0000f003000075a7 */ /* 0x000ea400080011ff */
[----:B--2---:R-:W-:Y:S05]  /*4df0*/  @!P0 BRA `(.L_x_88) ;  /* 0x00000044003c8947 */ /* 0x004fea0003800000 */
.L_x_165:
[----:B------:R-:W4:Y:S01]  /*4e00*/  LDC.64 R12, c[0x0][0xb10] ;  /* 0x0002c400ff0c7b82 */ /* 0x000f220000000a00 */
[----:B------:R-:W3:Y:S01]  /*4e10*/  LDS.128 R16, [R16+0x180] ;  /* 0x0001800010107984 */ /* 0x000ee20000000c00 */
[----:B-1----:R-:W-:Y:S01]  /*4e20*/  ISETP.NE.AND P1, PT, R73, 0x1, PT ;  /* 0x000000014900780c */ /* 0x002fe20003f25270 */
[----:B--2---:R-:W-:Y:S01]  /*4e30*/  VIADD R0, R0, 0x100 ;  /* 0x0000010000007836 */ /* 0x004fe20000000000 */
[----:B------:R-:W-:Y:S04]  /*4e40*/  ISETP.GE.AND P0, PT, R72, 0x1, PT ;  /* 0x000000014800780c */ /* 0x000fe80003f06270 */
[----:B------:R-:W1:Y:S01]  /*4e50*/  LDC.64 R10, c[0x0][0xb18] ;  /* 0x0002c600ff0a7b82 */ /* 0x000e620000000a00 */
[----:B------:R-:W-:Y:S01]  /*4e60*/  PRMT R0, RZ, 0x654, R0 ;  /* 0x00000654ff007816 */ /* 0x000fe20000000000 */
[----:B------:R-:W-:Y:S01]  /*4e70*/  @!PT LDS RZ, [RZ] ;  /* 0x00000000fffff984 */ /* 0x000fe20000000800 */
[----:B------:R-:W-:Y:S01]  /*4e80*/  @!PT LDS RZ, [RZ] ;  /* 0x00000000fffff984 */ /* 0x000fe20000000800 */
[----:B------:R-:W-:Y:S01]  /*4e90*/  @!PT LDS RZ, [RZ] ;  /* 0x00000000fffff984 */ /* 0x000fe20000000800 */
[----:B------:R-:W-:Y:S01]  /*4ea0*/  @!PT LDS RZ, [RZ] ;  /* 0x00000000fffff984 */ /* 0x000fe20000000800 */
[----:B------:R2:W-:Y:S06]  /*4eb0*/  MEMBAR.ALL.CTA ;  /* 0x0000000000007992 */ /* 0x0005ec0000008000 */
[----:B--2---:R-:W2:Y:S01]  /*4ec0*/  FENCE.VIEW.ASYNC.S ;  /* 0x00000000000073c6 */ /* 0x004ea20000000000 */
[----:B------:R-:W1:Y:S08]  /*4ed0*/  @!P1 LDC R14, c[0x0][0xb20] ;  /* 0x0002c800ff0e9b82 */ /* 0x000e700000000800 */
[----:B------:R-:W1:Y:S01]  /*4ee0*/  @!P1 LDC R9, c[0x0][0xb0c] ;  /* 0x0002c300ff099b82 */ /* 0x000e620000000800 */
[----:B--2---:R2:W-:Y:S01]  /*4ef0*/  SYNCS.ARRIVE.TRANS64.RED.A1T0 RZ, [R0+URZ], RZ ;  /* 0x000000ff00ff79a7 */ /* 0x0045e200081004ff */
[----:B---3--:R-:W-:Y:S04]  /*4f00*/  LOP3.LUT P4, RZ, R18, 0x1, RZ, 0xc0, !PT ;  /* 0x0000000112ff7812 */ /* 0x008fe8000788c0ff */
[----:B------:R-:W-:Y:S09]  /*4f10*/  P2R R168, PR, RZ, 0x10 ;  /* 0x00000010ffa87803 */ /* 0x000ff20000000000 */
[----:B------:R-:W-:Y:S02]  /*4f20*/  @P4 MOV R77, R16 ;  /* 0x00000010004d4202 */ /* 0x000fe40000000f00 */
[----:B------:R-:W-:Y:S01]  /*4f30*/  @P4 LOP3.LUT R75, R17, 0xffff, RZ, 0xc0, !PT ;  /* 0x0000ffff114b4812 */ /* 0x000fe200078ec0ff */
[----:B--2-4-:R-:W-:Y:S06]  /*4f40*/  @!P0 BRA `(.L_x_89) ;  /* 0x0000000000a48947 */ /* 0x014fec0003800000 */
[----:B------:R-:W-:Y:S01]  /*4f50*/  IMAD.HI.U32 R24, R156, R71, RZ ;  /* 0x000000479c187227 */ /* 0x000fe200078e00ff */
[----:B------:R-:W-:Y:S02]  /*4f60*/  ISETP.NE.AND P0, PT, R70, 0x1, PT ;  /* 0x000000014600780c */ /* 0x000fe40003f05270 */
[----:B------:R-:W-:Y:S01]  /*4f70*/  ISETP.NE.AND P2, PT, R72, 0x1, PT ;  /* 0x000000014800780c */ /* 0x000fe20003f45270 */
[-C--:B------:R-:W-:Y:S01]  /*4f80*/  IMAD.HI.U32 R22, R157, R148.reuse, RZ ;  /* 0x000000949d167227 */ /* 0x080fe200078e00ff */
[----:B------:R-:W-:Y:S02]  /*4f90*/  SHF.R.U32.HI R23, RZ, R155, R24 ;  /* 0x0000009bff177219 */ /* 0x000fe40000011618 */
[----:B------:R-:W-:Y:S01]  /*4fa0*/  ISETP.NE.AND P3, PT, R74, 0x1, PT ;  /* 0x000000014a00780c */ /* 0x000fe20003f65270 */
[----:B------:R-:W-:Y:S01]  /*4fb0*/  IMAD.HI.U32 R28, R75, R71, RZ ;  /* 0x000000474b1c7227 */ /* 0x000fe200078e00ff */
[----:B------:R-:W-:Y:S02]  /*4fc0*/  SHF.R.U32.HI R22, RZ, R149, R22 ;  /* 0x00000095ff167219 */ /* 0x000fe40000011616 */
[----:B------:R-:W-:Y:S01]  /*4fd0*/  SEL R3, R156, R23, !P0 ;  /* 0x000000179c037207 */ /* 0x000fe20004000000 */
[----:B------:R-:W-:Y:S01]  /*4fe0*/  IMAD.HI.U32 R26, R77, R148, RZ ;  /* 0x000000944d1a7227 */ /* 0x000fe200078e00ff */
[----:B------:R-:W-:Y:S03]  /*4ff0*/  SEL R7, R157, R22, !P3 ;  /* 0x000000169d077207 */ /* 0x000fe60005800000 */
[-C--:B------:R-:W-:Y:S01]  /*5000*/  IMAD.HI.U32 R22, R3, R68.reuse, RZ ;  /* 0x0000004403167227 */ /* 0x080fe200078e00ff */
[----:B------:R-:W-:Y:S03]  /*5010*/  SHF.R.U32.HI R26, RZ, R149, R26 ;  /* 0x00000095ff1a7219 */ /* 0x000fe6000001161a */
[----:B------:R-:W-:Y:S01]  /*5020*/  IMAD.HI.U32 R24, R7, R68, RZ ;  /* 0x0000004407187227 */ /* 0x000fe200078e00ff */
[----:B------:R-:W-:Y:S02]  /*5030*/  @P2 SHF.R.U32.HI R3, RZ, R69, R22 ;  /* 0x00000045ff032219 */ /* 0x000fe40000011616 */
[----:B------:R-:W-:Y:S02]  /*5040*/  SHF.R.U32.HI R22, RZ, R155, R28 ;  /* 0x0000009bff167219 */ /* 0x000fe4000001161c */
[----:B------:R-:W-:Y:S01]  /*5050*/  @P2 SHF.R.U32.HI R7, RZ, R69, R24 ;  /* 0x00000045ff072219 */ /* 0x000fe20000011618 */
[C---:B------:R-:W-:Y:S01]  /*5060*/  IMAD R2, R72.reuse, R3, RZ ;  /* 0x0000000348027224 */ /* 0x040fe200078e02ff */
[----:B------:R-:W-:Y:S02]  /*5070*/  SEL R5, R75, R22, !P0 ;  /* 0x000000164b057207 */ /* 0x000fe40004000000 */
[----:B------:R-:W-:Y:S01]  /*5080*/  SEL R3, R77, R26, !P3 ;  /* 0x0000001a4d037207 */ /* 0x000fe20005800000 */
[----:B------:R-:W-:Y:S01]  /*5090*/  IMAD R4, R72, R7, RZ ;  /* 0x0000000748047224 */ /* 0x000fe200078e02ff */
[C---:B------:R-:W-:Y:S01]  /*50a0*/  ISETP.GE.AND P0, PT, R5.reuse, R2, PT ;  /* 0x000000020500720c */ /* 0x040fe20003f06270 */
[----:B------:R-:W-:Y:S03]  /*50b0*/  IMAD.HI.U32 R6, R5, R68, RZ ;  /* 0x0000004405067227 */ /* 0x000fe600078e00ff */
[----:B------:R-:W-:Y:S01]  /*50c0*/  ISETP.GE.OR P0, PT, R3, R4, P0 ;  /* 0x000000040300720c */ /* 0x000fe20000706670 */
[----:B------:R-:W-:Y:S01]  /*50d0*/  IMAD.MOV R4, RZ, RZ, -R3 ;  /* 0x000000ffff047224 */ /* 0x000fe200078e0a03 */
[-C--:B------:R-:W-:Y:S03]  /*50e0*/  SHF.R.U32.HI R6, RZ, R69.reuse, R6 ;  /* 0x00000045ff067219 */ /* 0x080fe60000011606 */
[----:B------:R-:W-:Y:S01]  /*50f0*/  IMAD R77, R74, R4, R77 ;  /* 0x000000044a4d7224 */ /* 0x000fe200078e024d */
[----:B------:R-:W-:Y:S05]  /*5100*/  SEL R15, R5, R6, !P2 ;  /* 0x00000006050f7207 */ /* 0x000fea0005000000 */
[----:B------:R-:W-:Y:S02]  /*5110*/  IMAD.MOV R6, RZ, RZ, -R15 ;  /* 0x000000ffff067224 */ /* 0x000fe400078e0a0f */
[C---:B------:R-:W-:Y:S04]  /*5120*/  @!P0 IMAD.HI.U32 R2, R3.reuse, R68, RZ ;  /* 0x0000004403028227 */ /* 0x040fe800078e00ff */
[----:B------:R-:W-:Y:S01]  /*5130*/  IMAD R6, R72, R6, R5 ;  /* 0x0000000648067224 */ /* 0x000fe200078e0205 */
[----:B------:R-:W-:Y:S04]  /*5140*/  @!P0 SHF.R.U32.HI R2, RZ, R69, R2 ;  /* 0x00000045ff028219 */ /* 0x000fe80000011602 */
[----:B------:R-:W-:Y:S02]  /*5150*/  @!P0 SEL R0, R3, R2, !P2 ;  /* 0x0000000203008207 */ /* 0x000fe40005000000 */
[----:B------:R-:W-:Y:S02]  /*5160*/  IADD3 R2, PT, PT, -R5, RZ, RZ ;  /* 0x000000ff05027210 */ /* 0x000fe40007ffe1ff */
[----:B------:R-:W-:Y:S01]  /*5170*/  @!P0 IADD3 R8, PT, PT, R15, -R0, RZ ;  /* 0x800000000f088210 */ /* 0x000fe20007ffe0ff */
[----:B------:R-:W-:Y:S02]  /*5180*/  @!P0 IMAD R0, R7, R6, R0 ;  /* 0x0000000607008224 */ /* 0x000fe400078e0200 */
[----:B------:R-:W-:Y:S02]  /*5190*/  IMAD R75, R70, R2, R75 ;  /* 0x00000002464b7224 */ /* 0x000fe400078e024b */
[----:B------:R-:W-:Y:S02]  /*51a0*/  @!P0 IMAD R5, R8, R72, R3 ;  /* 0x0000004808058224 */ /* 0x000fe400078e0203 */
[----:B------:R-:W-:Y:S04]  /*51b0*/  @!P0 IMAD.MOV.U32 R3, RZ, RZ, R0 ;  /* 0x000000ffff038224 */ /* 0x000fe800078e0000 */
[----:B------:R-:W-:Y:S02]  /*51c0*/  IMAD R77, R3, R74, R77 ;  /* 0x0000004a034d7224 */ /* 0x000fe400078e024d */
[----:B------:R-:W-:Y:S07]  /*51d0*/  IMAD R75, R5, R70, R75 ;  /* 0x00000046054b7224 */ /* 0x000fee00078e024b */
.L_x_89:
[----:B-1----:R-:W-:Y:S01]  /*51e0*/  @!P1 ISETP.NE.AND P0, PT, R10, 0x1, PT ;  /* 0x000000010a00980c */ /* 0x002fe20003f05270 */
[----:B------:R-:W-:Y:S01]  /*51f0*/  @!P1 IMAD.HI.U32 R0, R77, R12, RZ ;  /* 0x0000000c4d009227 */ /* 0x000fe200078e00ff */
[----:B------:R-:W-:Y:S01]  /*5200*/  @!P1 ISETP.NE.AND P2, PT, R9, 0x1, PT ;  /* 0x000000010900980c */ /* 0x000fe20003f45270 */
[----:B------:R-:W-:Y:S01]  /*5210*/  ULOP3.LUT UP0, URZ, UR48, 0x1b0, URZ, 0xc0, !UPT ;  /* 0x000001b030ff7892 */ /* 0x000fe2000f80c0ff */
[----:B------:R-:W-:Y:S01]  /*5220*/  R2UR UR42, R21 ;  /* 0x00000000152a72ca */ /* 0x000fe200000e0000 */
[----:B------:R-:W-:Y:S01]  /*5230*/  @!P1 IMAD.HI.U32 R3, R75, R11, RZ ;  /* 0x0000000b4b039227 */ /* 0x000fe200078e00ff */
[----:B------:R-:W-:Y:S02]  /*5240*/  @!P1 SHF.R.U32.HI R0, RZ, R13, R0 ;  /* 0x0000000dff009219 */ /* 0x000fe40000011600 */
[----:B------:R-:W-:Y:S01]  /*5250*/  R2UR UR41, R20 ;  /* 0x00000000142972ca */ /* 0x000fe200000e0000 */
[----:B------:R-:W-:Y:S01]  /*5260*/  VIADD R169, R169, 0x1 ;  /* 0x00000001a9a97836 */ /* 0x000fe20000000000 */
[----:B------:R-:W-:Y:S02]  /*5270*/  @!P1 SHF.R.U32.HI R2, RZ, R14, R3 ;  /* 0x0000000eff029219 */ /* 0x000fe40000011603 */
[----:B------:R-:W-:Y:S02]  /*5280*/  @!P1 SEL R3, R77, R0, !P2 ;  /* 0x000000004d039207 */ /* 0x000fe40005000000 */
[----:B------:R-:W-:Y:S02]  /*5290*/  @!P1 SEL R2, R75, R2, !P0 ;  /* 0x000000024b029207 */ /* 0x000fe40004000000 */
[----:B------:R-:W-:Y:S01]  /*52a0*/  @P4 SHF.R.U32.HI R158, RZ, 0x10, R17 ;  /* 0x00000010ff9e4819 */ /* 0x000fe20000011611 */
[----:B------:R-:W-:Y:S02]  /*52b0*/  USHF.L.U32 UR42, UR42, 0x7, URZ ;  /* 0x000000072a2a7899 */ /* 0x000fe400080006ff */
[----:B------:R-:W-:Y:S02]  /*52c0*/  @!P1 IMAD.IADD R0, R2, 0x1, -R3 ;  /* 0x0000000102009824 */ /* 0x000fe400078e0a03 */
[----:B------:R-:W-:Y:S01]  /*52d0*/  @!P1 IMAD.IADD R2, R3, 0x1, -R2 ;  /* 0x0000000103029824 */ /* 0x000fe200078e0a02 */
[----:B------:R-:W-:Y:S01]  /*52e0*/  USHF.L.U32 UR41, UR41, 0x7, URZ ;  /* 0x0000000729297899 */ /* 0x000fe200080006ff */
[----:B------:R-:W-:Y:S02]  /*52f0*/  @!P1 IMAD R77, R0, R9, R77 ;  /* 0x00000009004d9224 */ /* 0x000fe400078e024d */
[----:B------:R-:W-:Y:S01]  /*5300*/  @!P1 IMAD R75, R2, R10, R75 ;  /* 0x0000000a024b9224 */ /* 0x000fe200078e024b */
[----:B------:R-:W-:Y:S08]  /*5310*/  BRA.U !UP0, `(.L_x_90) ;  /* 0x0000000108407547 */ /* 0x000ff0000b800000 */
[----:B------:R-:W1:Y:S01]  /*5320*/  LDCU.64 UR8, c[0x4][0x80] ;  /* 0x01001000ff0877ac */ /* 0x000e620008000a00 */
[----:B------:R-:W-:Y:S01]  /*5330*/  MOV R3, 0x0 ;  /* 0x0000000000037802 */ /* 0x000fe20000000f00 */
[----:B------:R-:W-:Y:S02]  /*5340*/  HFMA2 R12, -RZ, RZ, 0, 5.9604644775390625e-08 ;  /* 0x00000001ff0c7431 */ /* 0x000fe400000001ff */
[----:B------:R-:W-:Y:S02]  /*5350*/  IMAD.MOV.U32 R8, RZ, RZ, 0x70 ;  /* 0x00000070ff087424 */ /* 0x000fe400078e00ff */
[----:B------:R-:W-:Y:S01]  /*5360*/  IMAD.MOV.U32 R13, RZ, RZ, RZ ;  /* 0x000000ffff0d7224 */ /* 0x000fe200078e00ff */
[----:B------:R-:W2:Y:S01]  /*5370*/  LDCU.64 UR6, c[0x4][0x88] ;  /* 0x01001100ff0677ac */ /* 0x000ea20008000a00 */
[----:B------:R-:W3:Y:S01]  /*5380*/  LDC.64 R2, c[0x4][R3] ;  /* 0x0100000003027b82 */ /* 0x000ee20000000a00 */
[----:B------:R-:W4:Y:S01]  /*5390*/  LDCU.64 UR4, c[0x4][0x8] ;  /* 0x01000100ff0477ac */ /* 0x000f220008000a00 */
[----:B-1----:R-:W-:Y:S01]  /*53a0*/  MOV R5, UR9 ;  /* 0x0000000900057c02 */ /* 0x002fe20008000f00 */
[----:B------:R-:W-:Y:S01]  /*53b0*/  IMAD.U32 R4, RZ, RZ, UR8 ;  /* 0x00000008ff047e24 */ /* 0x000fe2000f8e00ff */
[----:B--2---:R-:W-:Y:S01]  /*53c0*/  MOV R7, UR7 ;  /* 0x0000000700077c02 */ /* 0x004fe20008000f00 */
[----:B------:R-:W-:Y:S01]  /*53d0*/  IMAD.U32 R6, RZ, RZ, UR6 ;  /* 0x00000006ff067e24 */ /* 0x000fe2000f8e00ff */
[----:B----4-:R-:W-:Y:S01]  /*53e0*/  MOV R11, UR5 ;  /* 0x00000005000b7c02 */ /* 0x010fe20008000f00 */
[----:B------:R-:W-:Y:S02]  /*53f0*/  IMAD.U32 R10, RZ, RZ, UR4 ;  /* 0x00000004ff0a7e24 */ /* 0x000fe4000f8e00ff */
[----:B------:R-:W-:Y:S07]  /*5400*/  LEPC R20, `(.L_x_90) ;  /* 0x000000001014794e */ /* 0x000fee0000000000 */
[----:B---3-5:R-:W-:Y:S05]  /*5410*/  CALL.ABS.NOINC R2 ;  /* 0x0000000002007343 */ /* 0x028fea0003c00000 */
.L_x_90:
[----:B------:R-:W-:Y:S01]  /*5420*/  LOP3.LUT P0, RZ, R166, 0x1b0, RZ, 0xc0, !PT ;  /* 0x000001b0a6ff7812 */ /* 0x000fe2000780c0ff */
[----:B------:R-:W-:Y:S11]  /*5430*/  BSSY.RECONVERGENT B6, `(.L_x_91) ;  /* 0x0000013000067945 */ /* 0x000ff60003800200 */
[----:B------:R-:W-:Y:S01]  /*5440*/  @!UPT UIADD3 URZ, UPT, UPT, URZ, URZ, URZ ;  /* 0x000000fffffff290 */ /* 0x000fe2000fffe0ff */
[----:B------:R-:W-:Y:S05]  /*5450*/  @!P0 BRA `(.L_x_92) ;  /* 0x0000000000408947 */ /* 0x000fea0003800000 */
        /* <DEDUP_REMOVED lines=16> */
.L_x_92:
[----:B------:R-:W-:Y:S05]  /*5560*/  BSYNC.RECONVERGENT B6 ;  /* 0x0000000000067941 */ /* 0x000fea0003800200 */
.L_x_91:
[----:B------:R-:W-:Y:S01]  /*5570*/  ISETP.NE.U32.AND P4, PT, R146, RZ, PT ;  /* 0x000000ff9200720c */ /* 0x000fe20003f85070 */
[----:B------:R-:W-:Y:S01]  /*5580*/  UISETP.NE.AND UP2, UPT, UR50, URZ, UPT ;  /* 0x000000ff3200728c */ /* 0x000fe2000bf45270 */
[----:B------:R-:W-:Y:S01]  /*5590*/  ISETP.NE.U32.AND P2, PT, RZ, UR38, PT ;  /* 0x00000026ff007c0c */ /* 0x000fe2000bf45070 */
[----:B------:R-:W-:Y:S01]  /*55a0*/  UISETP.NE.U32.AND UP1, UPT, UR44, URZ, UPT ;  /* 0x000000ff2c00728c */ /* 0x000fe2000bf25070 */
[----:B------:R-:W-:Y:S01]  /*55b0*/  ISETP.NE.AND.EX P4, PT, R147, RZ, PT, P4 ;  /* 0x000000ff9300720c */ /* 0x000fe20003f85340 */
[----:B------:R-:W-:Y:S01]  /*55c0*/  UPLOP3.LUT UP0, UPT, UPT, UPT, UPT, 0x40, 0x4 ;  /* 0x000000000004789c */ /* 0x000fe20003f0e870 */
[----:B------:R-:W-:Y:S01]  /*55d0*/  ISETP.NE.AND.EX P2, PT, RZ, UR39, PT, P2 ;  /* 0x00000027ff007c0c */ /* 0x000fe2000bf45320 */
[----:B------:R-:W-:Y:S01]  /*55e0*/  UISETP.NE.AND.EX UP1, UPT, UR45, URZ, UPT, UP1 ;  /* 0x000000ff2d00728c */ /* 0x000fe2000bf25310 */
[----:B------:R-:W-:Y:S04]  /*55f0*/  PLOP3.LUT P1, PT, PT, PT, UP2, 0x80, 0x8 ;  /* 0x000000000008781c */ /* 0x000fe80003f2f028 */
[----:B------:R-:W-:Y:S06]  /*5600*/  @UP2 UPLOP3.LUT UP0, UPT, UPT, UPT, UP1, 0x80, 0x8 ;  /* 0x000000000008289c */ /* 0x000fec0003f0f010 */
[----:B------:R-:W-:Y:S01]  /*5610*/  PLOP3.LUT P0, PT, PT, PT, UP0, 0x80, 0x8 ;  /* 0x000000000008781c */ /* 0x000fe20003f0f008 */
[----:B------:R-:W-:Y:S01]  /*5620*/  @!UPT UIADD3 URZ, UPT, UPT, URZ, URZ, URZ ;  /* 0x000000fffffff290 */ /* 0x000fe2000fffe0ff */
[----:B------:R-:W-:Y:S11]  /*5630*/  BRA.U !UP1, `(.L_x_93) ;  /* 0x0000000109387547 */ /* 0x000ff6000b800000 */
[----:B------:R-:W-:Y:S01]  /*5640*/  UISETP.NE.U32.AND UP0, UPT, UR38, URZ, UPT ;  /* 0x000000ff2600728c */ /* 0x000fe2000bf05070 */
[----:B------:R-:W-:Y:S02]  /*5650*/  HFMA2 R0, -RZ, RZ, 0, 5.9604644775390625e-08 ;  /* 0x00000001ff007431 */ /* 0x000fe400000001ff */
[----:B------:R-:W-:Y:S01]  /*5660*/  IMAD.MOV.U32 R151, RZ, RZ, 0x1 ;  /* 0x00000001ff977424 */ /* 0x000fe200078e00ff */
[----:B------:R-:W-:Y:S06]  /*5670*/  UISETP.NE.AND.EX UP0, UPT, UR39, URZ, UPT, UP0 ;  /* 0x000000ff2700728c */ /* 0x000fec000bf05300 */
[----:B------:R-:W-:Y:S05]  /*5680*/  PLOP3.LUT P3, PT, PT, PT, UP0, 0x80, 0x8 ;  /* 0x000000000008781c */ /* 0x000fea0003f6f008 */
[----:B------:R-:W1:Y:S01]  /*5690*/  @UP0 LDCU.64 UR6, c[0x0][0x888] ;  /* 0x00011100ff0607ac */ /* 0x000e620008000a00 */
[----:B------:R-:W-:Y:S07]  /*56a0*/  @UP0 UIMAD UR4, UR36, UR44, URZ ;  /* 0x0000002c240402a4 */ /* 0x000fee000f8e02ff */
[----:B------:R-:W-:Y:S01]  /*56b0*/  @!P3 PRMT R151, R0, 0x7610, R151 ;  /* 0x000076100097b816 */ /* 0x000fe20000000097 */
[----:B-1----:R-:W-:Y:S03]  /*56c0*/  @UP0 UIMAD.WIDE UR6, UR4, 0x4, UR6 ;  /* 0x00000004040608a5 */ /* 0x002fe6000f8e0206 */
[----:B------:R-:W1:Y:S03]  /*56d0*/  @!UP0 LDCU UR4, c[0x0][0x880] ;  /* 0x00011000ff0487ac */ /* 0x000e660008000800 */
[----:B------:R-:W-:Y:S01]  /*56e0*/  IMAD.U32 R2, RZ, RZ, UR6 ;  /* 0x00000006ff027e24 */ /* 0x000fe2000f8e00ff */
[----:B------:R-:W-:Y:S05]  /*56f0*/  MOV R3, UR7 ;  /* 0x0000000700037c02 */ /* 0x000fea0008000f00 */
[----:B-----5:R2:W5:Y:S02]  /*5700*/  @P3 LDG.E R82, desc[UR46][R2.64] ;  /* 0x0000002e02523981 */ /* 0x020564000c1e1900 */
[----:B-12---:R-:W-:Y:S02]  /*5710*/  @!P3 IMAD.U32 R82, RZ, RZ, UR4 ;  /* 0x00000004ff52be24 */ /* 0x006fe4000f8e00ff */
.L_x_93:
[----:B------:R-:W-:Y:S05]  /*5720*/  @!P4 BRA `(.L_x_94) ;  /* 0x000000000020c947 */ /* 0x000fea0003800000 */
[----:B------:R-:W-:Y:S04]  /*5730*/  ISETP.NE.U32.AND P3, PT, R144, RZ, PT ;  /* 0x000000ff9000720c */ /* 0x000fe80003f65070 */
[----:B------:R-:W-:Y:S11]  /*5740*/  ISETP.NE.AND.EX P3, PT, R145, RZ, PT, P3 ;  /* 0x000000ff9100720c */ /* 0x000ff60003f65330 */
[----:B------:R-:W-:Y:S02]  /*5750*/  @!UPT UIADD3 URZ, UPT, UPT, URZ, URZ, URZ ;  /* 0x000000fffffff290 */ /* 0x000fe4000fffe0ff */
[----:B------:R-:W1:Y:S01]  /*5760*/  @P3 LDC.64 R2, c[0x0][0x8a8] ;  /* 0x00022a00ff023b82 */ /* 0x000e620000000a00 */
[----:B------:R-:W-:Y:S04]  /*5770*/  @P3 IMAD R0, R146, UR36, RZ ;  /* 0x0000002492003c24 */ /* 0x000fe8000f8e02ff */
[----:B-1----:R-:W-:Y:S05]  /*5780*/  @P3 IMAD.WIDE R2, R0, 0x4, R2 ;  /* 0x0000000400023825 */ /* 0x002fea00078e0202 */
[----:B-----5:R1:W5:Y:S02]  /*5790*/  @P3 LDG.E R78, desc[UR46][R2.64] ;  /* 0x0000002e024e3981 */ /* 0x020364000c1e1900 */
[----:B-1----:R-:W2:Y:S02]  /*57a0*/  @!P3 LDC R78, c[0x0][0x8a0] ;  /* 0x00022800ff4ebb82 */ /* 0x002ea40000000800 */
.L_x_94:
[----:B-----5:R-:W-:Y:S01]  /*57b0*/  ISETP.NE.AND P4, PT, R82, RZ, PT ;  /* 0x000000ff5200720c */ /* 0x020fe20003f85270 */
[----:B------:R-:W-:Y:S01]  /*57c0*/  BSSY B1, `(.L_x_95) ;  /* 0x0000048000017945 */ /* 0x000fe20003800000 */
[----:B------:R-:W-:Y:S01]  /*57d0*/  SEL R7, RZ, 0xffffffff, P2 ;  /* 0xffffffffff077807 */ /* 0x000fe20001000000 */
[----:B------:R-:W-:Y:S01]  /*57e0*/  IMAD.MOV.U32 R117, RZ, RZ, 0x1 ;  /* 0x00000001ff757424 */ /* 0x000fe200078e00ff */
[----:B------:R-:W-:Y:S01]  /*57f0*/  LOP3.LUT P3, RZ, R151, 0xff, RZ, 0xc0, !PT ;  /* 0x000000ff97ff7812 */ /* 0x000fe2000786c0ff */
[----:B------:R-:W-:Y:S01]  /*5800*/  IMAD R80, R76, 0x80, R79 ;  /* 0x000000804c507824 */ /* 0x000fe200078e024f */
[----:B------:R-:W-:Y:S02]  /*5810*/  @P1 SEL R0, RZ, 0xffffffff, P4 ;  /* 0xffffffffff001807 */ /* 0x000fe40002000000 */
[----:B------:R-:W-:Y:S02]  /*5820*/  CS2R R98, SRZ ;  /* 0x0000000000627805 */ /* 0x000fe4000001ff00 */
[----:B------:R-:W-:Y:S02]  /*5830*/  LEA R3, R160, UR49, 0x3 ;  /* 0x00000031a0037c11 */ /* 0x000fe4000f8e18ff */
[----:B------:R-:W-:Y:S02]  /*5840*/  CS2R R96, SRZ ;  /* 0x0000000000607805 */ /* 0x000fe4000001ff00 */
[----:B------:R-:W-:Y:S02]  /*5850*/  @P0 SEL R0, R7, R0, !P3 ;  /* 0x0000000007000207 */ /* 0x000fe40005800000 */
[----:B------:R-:W-:Y:S02]  /*5860*/  CS2R R94, SRZ ;  /* 0x00000000005e7805 */ /* 0x000fe4000001ff00 */
[----:B------:R-:W-:Y:S02]  /*5870*/  LEA R116, R76, UR49, 0x3 ;  /* 0x000000314c747c11 */ /* 0x000fe4000f8e18ff */
[----:B------:R-:W-:Y:S02]  /*5880*/  CS2R R92, SRZ ;  /* 0x00000000005c7805 */ /* 0x000fe4000001ff00 */
[----:B------:R-:W-:Y:S02]  /*5890*/  @P1 LOP3.LUT R0, R0, 0x1, RZ, 0xc0, !PT ;  /* 0x0000000100001812 */ /* 0x000fe400078ec0ff */
[----:B------:R-:W-:Y:S02]  /*58a0*/  CS2R R90, SRZ ;  /* 0x00000000005a7805 */ /* 0x000fe4000001ff00 */
[----:B------:R-:W-:Y:S02]  /*58b0*/  SHF.L.U32 R5, R162, 0x1f, RZ ;  /* 0x0000001fa2057819 */ /* 0x000fe400000006ff */
[----:B------:R-:W-:Y:S02]  /*58c0*/  CS2R R88, SRZ ;  /* 0x0000000000587805 */ /* 0x000fe4000001ff00 */
[----:B------:R-:W-:Y:S02]  /*58d0*/  ISETP.NE.U32.OR P6, PT, R0, 0x1, !P1 ;  /* 0x000000010000780c */ /* 0x000fe40004fc5470 */
[----:B------:R-:W-:Y:S02]  /*58e0*/  CS2R R102, SRZ ;  /* 0x0000000000667805 */ /* 0x000fe4000001ff00 */
[----:B------:R-:W-:Y:S02]  /*58f0*/  PLOP3.LUT P2, PT, PT, PT, UP1, 0x80, 0x8 ;  /* 0x000000000008781c */ /* 0x000fe40003f4f018 */
[----:B------:R-:W-:Y:S02]  /*5900*/  CS2R R100, SRZ ;  /* 0x0000000000647805 */ /* 0x000fe4000001ff00 */
[----:B------:R-:W-:Y:S02]  /*5910*/  SEL R0, RZ, 0xffffffff, P4 ;  /* 0xffffffffff007807 */ /* 0x000fe40002000000 */
[----:B------:R-:W-:Y:S03]  /*5920*/  P2R R104, PR, RZ, 0x40 ;  /* 0x00000040ff687803 */ /* 0x000fe60000000000 */
[----:B------:R-:W-:Y:S04]  /*5930*/  @P6 SHF.L.U32 R2, R159, 0x1f, RZ ;  /* 0x0000001f9f026819 */ /* 0x000fe800000006ff */
[----:B------:R-:W-:Y:S01]  /*5940*/  @P2 SEL R0, R7, R0, !P3 ;  /* 0x0000000007002207 */ /* 0x000fe20005800000 */
[----:B------:R-:W1:Y:S03]  /*5950*/  @P6 SYNCS.PHASECHK.TRANS64.TRYWAIT P1, [R3+URZ+0xc0], R2 ;  /* 0x0000c002030065a7 */ /* 0x000e6600080211ff */
[----:B------:R-:W-:Y:S04]  /*5960*/  LOP3.LUT R0, R0, 0x1, RZ, 0xc0, !PT ;  /* 0x0000000100007812 */ /* 0x000fe800078ec0ff */
[----:B------:R-:W-:Y:S04]  /*5970*/  ISETP.NE.U32.AND P5, PT, R0, 0x1, PT ;  /* 0x000000010000780c */ /* 0x000fe80003fa5070 */
[----:B------:R-:W-:Y:S01]  /*5980*/  P2R R118, PR, RZ, 0x20 ;  /* 0x00000020ff767803 */ /* 0x000fe20000000000 */
[----:B------:R3:W4:Y:S01]  /*5990*/  SYNCS.PHASECHK.TRANS64.TRYWAIT P0, [R116+URZ+0x110], R5 ;  /* 0x00011005740075a7 */ /* 0x00072200080011ff */
[----:B-1----:R-:W-:Y:S01]  /*59a0*/  @P6 SEL R117, RZ, 0x1, !P1 ;  /* 0x00000001ff756807 */ /* 0x002fe20004800000 */
[----:B---3--:R-:W-:Y:S06]  /*59b0*/  @!P6 BRA `(.L_x_96) ;  /* 0x0000000000a0e947 */ /* 0x008fec0003800000 */
[----:B------:R-:W-:Y:S01]  /*59c0*/  @P5 IMAD R7, R160, 0x2000, R153 ;  /* 0x00002000a0075824 */ /* 0x000fe200078e0299 */
[----:B------:R-:W-:Y:S01]  /*59d0*/  ISETP.NE.AND P1, PT, R117, RZ, PT ;  /* 0x000000ff7500720c */ /* 0x000fe20003f25270 */
[----:B------:R-:W-:Y:S01]  /*59e0*/  BSSY B0, `(.L_x_97) ;  /* 0x0000011000007945 */ /* 0x000fe20003800000 */
[----:B------:R-:W-:Y:S01]  /*59f0*/  CS2R R102, SRZ ;  /* 0x0000000000667805 */ /* 0x000fe2000001ff00 */
[----:B------:R-:W-:Y:S01]  /*5a00*/  @P5 VIADD R2, R7, UR49 ;  /* 0x0000003107025c36 */ /* 0x000fe20008000000 */
[----:B------:R-:W-:Y:S02]  /*5a10*/  CS2R R100, SRZ ;  /* 0x0000000000647805 */ /* 0x000fe4000001ff00 */
[----:B------:R-:W-:Y:S02]  /*5a20*/  CS2R R90, SRZ ;  /* 0x00000000005a7805 */ /* 0x000fe4000001ff00 */
[----:B------:R-:W-:Y:S01]  /*5a30*/  CS2R R88, SRZ ;  /* 0x0000000000587805 */ /* 0x000fe2000001ff00 */
[--C-:B------:R-:W-:Y:S01]  /*5a40*/  @P5 IMAD.IADD R6, R165, 0x1, R2.reuse ;  /* 0x00000001a5065824 */ /* 0x100fe200078e0202 */
[----:B------:R-:W-:Y:S01]  /*5a50*/  CS2R R94, SRZ ;  /* 0x00000000005e7805 */ /* 0x000fe2000001ff00 */
[--C-:B------:R-:W-:Y:S01]  /*5a60*/  @P5 IMAD.IADD R4, R164, 0x1, R2.reuse ;  /* 0x00000001a4045824 */ /* 0x100fe200078e0202 */
[----:B------:R-:W-:Y:S01]  /*5a70*/  CS2R R92, SRZ ;  /* 0x00000000005c7805 */ /* 0x000fe2000001ff00 */
[----:B------:R-:W-:Y:S01]  /*5a80*/  @P5 IMAD R2, R163, 0x10, R2 ;  /* 0x00000010a3025824 */ /* 0x000fe200078e0202 */
[----:B------:R-:W-:Y:S02]  /*5a90*/  CS2R R98, SRZ ;  /* 0x0000000000627805 */ /* 0x000fe4000001ff00 */
[----:B------:R-:W-:Y:S01]  /*5aa0*/  CS2R R96, SRZ ;  /* 0x0000000000607805 */ /* 0x000fe2000001ff00 */
[----:B------:R-:W-:Y:S06]  /*5ab0*/  @P1 BRA `(.L_x_98) ;  /* 0x00000000000c1947 */ /* 0x000fec0003800000 */
[----:B------:R-:W-:Y:S04]  /*5ac0*/  SHF.L.U32 R0, R159, 0x1f, RZ ;  /* 0x0000001f9f007819 */ /* 0x000fe800000006ff */
[----:B------:R-:W1:Y:S02]  /*5ad0*/  SYNCS.PHASECHK.TRANS64.TRYWAIT P1, [R3+URZ+0xc0], R0 ;  /* 0x0000c000030075a7 */ /* 0x000e6400080211ff */
[----:B-1----:R-:W-:Y:S05]  /*5ae0*/  @!P1 BRA `(.L_x_99) ;  /* 0x0000003800149947 */ /* 0x002fea0003800000 */
.L_x_98:
[----:B------:R-:W-:Y:S05]  /*5af0*/  BSYNC B0 ;  /* 0x0000000000007941 */ /* 0x000fea0003800000 */
.L_x_97:
[----:B------:R-:W-:Y:S01]  /*5b00*/  ISETP.NE.AND P1, PT, R118, RZ, PT ;  /* 0x000000ff7600720c */ /* 0x000fe20003f25270 */
[----:B-1----:R-:W-:Y:S02]  /*5b10*/  VIADD R3, R3, 0xd0 ;  /* 0x000000d003037836 */ /* 0x002fe40000000000 */
[----:B------:R-:W-:Y:S02]  /*5b20*/  IMAD.U32 R0, RZ, RZ, UR37 ;  /* 0x00000025ff007e24 */ /* 0x000fe4000f8e00ff */
[----:B------:R-:W-:Y:S03]  /*5b30*/  VIADD R160, R160, 0x1 ;  /* 0x00000001a0a07836 */ /* 0x000fe60000000000 */
[----:B------:R-:W-:Y:S05]  /*5b40*/  PRMT R0, R0, 0x654, R3 ;  /* 0x0000065400007816 */ /* 0x000fea0000000003 */
[----:B------:R1:W3:Y:S04]  /*5b50*/  @P1 LDS.128 R100, [R7+UR49+0x200] ;  /* 0x0002003107641984 */ /* 0x0002e80008000c00 */
[----:B------:R1:W1:Y:S04]  /*5b60*/  @P1 LDS.128 R88, [R6+0x200] ;  /* 0x0002000006581984 */ /* 0x0002680000000c00 */
[----:B------:R1:W1:Y:S04]  /*5b70*/  @P1 LDS.128 R92, [R4+0x200] ;  /* 0x00020000045c1984 */ /* 0x0002680000000c00 */
[----:B------:R1:W1:Y:S01]  /*5b80*/  @P1 LDS.128 R96, [R2+0x200] ;  /* 0x0002000002601984 */ /* 0x0002620000000c00 */
[C---:B------:R-:W-:Y:S01]  /*5b90*/  ISETP.NE.AND P1, PT, R160.reuse, 0x2, PT ;  /* 0x00000002a000780c */ /* 0x040fe20003f25270 */
[----:B------:R-:W-:Y:S01]  /*5ba0*/  @!PT LDS RZ, [RZ] ;  /* 0x00000000fffff984 */ /* 0x000fe20000000800 */
[----:B------:R-:W-:Y:S01]  /*5bb0*/  @!PT LDS RZ, [RZ] ;  /* 0x00000000fffff984 */ /* 0x000fe20000000800 */
[----:B------:R-:W-:Y:S01]  /*5bc0*/  @!PT LDS RZ, [RZ] ;  /* 0x00000000fffff984 */ /* 0x000fe20000000800 */
[----:B------:R-:W-:Y:S01]  /*5bd0*/  @!PT LDS RZ, [RZ] ;  /* 0x00000000fffff984 */ /* 0x000fe20000000800 */
[----:B------:R5:W-:Y:S06]  /*5be0*/  MEMBAR.ALL.CTA ;  /* 0x0000000000007992 */ /* 0x000bec0000008000 */
[----:B-----5:R-:W5:Y:S01]  /*5bf0*/  FENCE.VIEW.ASYNC.S ;  /* 0x00000000000073c6 */ /* 0x020f620000000000 */
[----:B------:R-:W-:Y:S01]  /*5c00*/  SEL R160, R160, RZ, P1 ;  /* 0x000000ffa0a07207 */ /* 0x000fe20000800000 */
[----:B-----5:R5:W-:Y:S02]  /*5c10*/  SYNCS.ARRIVE.TRANS64.RED.A1T0 RZ, [R0+URZ], RZ ;  /* 0x000000ff00ff79a7 */ /* 0x020be400081004ff */
[----:B-----5:R-:W-:Y:S04]  /*5c20*/  SEL R0, RZ, 0x1, P1 ;  /* 0x00000001ff007807 */ /* 0x020fe80000800000 */
[----:B---3--:R-:W-:Y:S02]  /*5c30*/  LOP3.LUT R159, R159, R0, RZ, 0x3c, !PT ;  /* 0x000000009f9f7212 */ /* 0x008fe400078e3cff */
.L_x_96:
[----:B------:R-:W-:Y:S05]  /*5c40*/  BSYNC B1 ;  /* 0x0000000000017941 */ /* 0x000fea0003800000 */
.L_x_95:
[----:B------:R-:W-:Y:S04]  /*5c50*/  SHF.R.U32.HI R3, RZ, 0x15, R80 ;  /* 0x00000015ff037819 */ /* 0x000fe80000011650 */
[----:B------:R-:W-:Y:S01]  /*5c60*/  LOP3.LUT P1, RZ, R3, 0x3, R154, 0x48, !PT ;  /* 0x0000000303ff7812 */ /* 0x000fe2000782489a */
[----:B------:R-:W-:Y:S01]  /*5c70*/  @!UPT UIADD3 URZ, UPT, UPT, URZ, URZ, URZ ;  /* 0x000000fffffff290 */ /* 0x000fe2000fffe0ff */
[----:B----4-:R-:W-:Y:S11]  /*5c80*/  @P0 BRA `(.L_x_100) ;  /* 0x0000000000080947 */ /* 0x010ff60003800000 */
[----:B------:R-:W3:Y:S02]  /*5c90*/  SYNCS.PHASECHK.TRANS64.TRYWAIT P0, [R116+URZ+0x110], R5 ;  /* 0x00011005740075a7 */ /* 0x000ee400080011ff */
[----:B---3--:R-:W-:Y:S05]  /*5ca0*/  @!P0 BRA `(.L_x_101) ;  /* 0x0000003400b88947 */ /* 0x008fea0003800000 */
.L_x_100:
[----:B------:R-:W-:Y:S05]  /*5cb0*/  @!P1 BRA `(.L_x_102) ;  /* 0x0000000000409947 */ /* 0x000fea0003800000 */
[----:B------:R-:W3:Y:S01]  /*5cc0*/  LDCU.64 UR8, c[0x4][0x70] ;  /* 0x01000e00ff0877ac */ /* 0x000ee20008000a00 */
[----:B------:R-:W-:Y:S01]  /*5cd0*/  MOV R3, 0x0 ;  /* 0x0000000000037802 */ /* 0x000fe20000000f00 */
[----:B------:R-:W-:Y:S02]  /*5ce0*/  HFMA2 R12, -RZ, RZ, 0, 5.9604644775390625e-08 ;  /* 0x00000001ff0c7431 */ /* 0x000fe400000001ff */
[----:B------:R-:W-:Y:S02]  /*5cf0*/  IMAD.MOV.U32 R8, RZ, RZ, 0x192 ;  /* 0x00000192ff087424 */ /* 0x000fe400078e00ff */
[----:B------:R-:W-:Y:S01]  /*5d00*/  IMAD.MOV.U32 R13, RZ, RZ, RZ ;  /* 0x000000ffff0d7224 */ /* 0x000fe200078e00ff */
[----:B------:R-:W4:Y:S01]  /*5d10*/  LDCU.64 UR6, c[0x4][0x78] ;  /* 0x01000f00ff0677ac */ /* 0x000f220008000a00 */
[----:B-1----:R-:W1:Y:S01]  /*5d20*/  LDC.64 R2, c[0x4][R3] ;  /* 0x0100000003027b82 */ /* 0x002e620000000a00 */
[----:B------:R-:W5:Y:S01]  /*5d30*/  LDCU.64 UR4, c[0x4][0x10] ;  /* 0x01000200ff0477ac */ /* 0x000f620008000a00 */
[----:B---3--:R-:W-:Y:S01]  /*5d40*/  MOV R5, UR9 ;  /* 0x0000000900057c02 */ /* 0x008fe20008000f00 */
[----:B------:R-:W-:Y:S01]  /*5d50*/  IMAD.U32 R4, RZ, RZ, UR8 ;  /* 0x00000008ff047e24 */ /* 0x000fe2000f8e00ff */
[----:B----4-:R-:W-:Y:S01]  /*5d60*/  MOV R7, UR7 ;  /* 0x0000000700077c02 */ /* 0x010fe20008000f00 */
[----:B------:R-:W-:Y:S01]  /*5d70*/  IMAD.U32 R6, RZ, RZ, UR6 ;  /* 0x00000006ff067e24 */ /* 0x000fe2000f8e00ff */
[----:B-----5:R-:W-:Y:S01]  /*5d80*/  MOV R11, UR5 ;  /* 0x00000005000b7c02 */ /* 0x020fe20008000f00 */
[----:B------:R-:W-:Y:S02]  /*5d90*/  IMAD.U32 R10, RZ, RZ, UR4 ;  /* 0x00000004ff0a7e24 */ /* 0x000fe4000f8e00ff */
[----:B------:R-:W-:Y:S07]  /*5da0*/  LEPC R20, `(.L_x_102) ;  /* 0x000000001014794e */ /* 0x000fee0000000000 */
[----:B-12---:R-:W-:Y:S05]  /*5db0*/  CALL.ABS.NOINC R2 ;  /* 0x0000000002007343 */ /* 0x006fea0003c00000 */
.L_x_102:
[----:B------:R-:W-:Y:S01]  /*5dc0*/  SHF.L.U32 R83, R100, 0x10, RZ ;  /* 0x0000001064537819 */ /* 0x000fe200000006ff */
[----:B------:R-:W-:Y:S05]  /*5dd0*/  WARPSYNC.ALL ;  /* 0x0000000000007948 */ /* 0x000fea0003800000 */
[----:B------:R-:W-:Y:S01]  /*5de0*/  R2UR UR4, R80 ;  /* 0x00000000500472ca */ /* 0x000fe200000e0000 */
[----:B------:R-:W-:Y:S01]  /*5df0*/  BSSY.RECONVERGENT B0, `(.L_x_103) ;  /* 0x0000121000007945 */ /* 0x000fe20003800200 */
[----:B------:R-:W-:Y:S02]  /*5e00*/  ISETP.NE.AND P6, PT, R104, RZ, PT ;  /* 0x000000ff6800720c */ /* 0x000fe40003fc5270 */
[----:B------:R-:W-:Y:S02]  /*5e10*/  IADD3 R119, PT, PT, R153, UR49, RZ ;  /* 0x0000003199777c10 */ /* 0x000fe4000fffe0ff */
[----:B------:R-:W-:Y:S02]  /*5e20*/  SHF.L.U32 R124, R163, 0x4, RZ ;  /* 0x00000004a37c7819 */ /* 0x000fe400000006ff */
[-C--:B------:R-:W-:Y:S02]  /*5e30*/  IADD3 R172, PT, PT, R165, R119.reuse, RZ ;  /* 0x00000077a5ac7210 */ /* 0x080fe40007ffe0ff */
[----:B------:R-:W-:Y:S02]  /*5e40*/  IADD3 R171, PT, PT, R164, R119, RZ ;  /* 0x00000077a4ab7210 */ /* 0x000fe40007ffe0ff */
[----:B------:R-:W-:Y:S01]  /*5e50*/  IADD3 R170, PT, PT, R119, R124, RZ ;  /* 0x0000007c77aa7210 */ /* 0x000fe20007ffe0ff */
[----:B-1-3--:R-:W2:Y:S01]  /*5e60*/  LDTM.x64 R4, tmem[UR4] ;  /* 0x00000004000479ee */ /* 0x00aea20008340000 */
[C---:B------:R-:W-:Y:S02]  /*5e70*/  PRMT R81, R100.reuse, 0x8880, RZ ;  /* 0x0000888064517816 */ /* 0x040fe400000000ff */
[----:B------:R-:W-:Y:S02]  /*5e80*/  SHF.R.S32.HI R83, RZ, 0x18, R83 ;  /* 0x00000018ff537819 */ /* 0x000fe40000011453 */
[----:B------:R-:W-:Y:S02]  /*5e90*/  SHF.R.S32.HI R86, RZ, 0x18, R101 ;  /* 0x00000018ff567819 */ /* 0x000fe40000011465 */
[----:B------:R-:W-:Y:S02]  /*5ea0*/  SHF.L.U32 R84, R100, 0x8, RZ ;  /* 0x0000000864547819 */ /* 0x000fe400000006ff */
[----:B------:R-:W-:Y:S02]  /*5eb0*/  SHF.L.U32 R85, R101, 0x8, RZ ;  /* 0x0000000865557819 */ /* 0x000fe400000006ff */
[----:B------:R-:W-:Y:S02]  /*5ec0*/  SHF.R.S32.HI R84, RZ, 0x18, R84 ;  /* 0x00000018ff547819 */ /* 0x000fe40000011454 */
[----:B------:R-:W-:Y:S02]  /*5ed0*/  SHF.R.S32.HI R85, RZ, 0x18, R85 ;  /* 0x00000018ff557819 */ /* 0x000fe40000011455 */
[----:B------:R-:W-:Y:S02]  /*5ee0*/  SHF.L.U32 R87, R98, 0x8, RZ ;  /* 0x0000000862577819 */ /* 0x000fe400000006ff */
[----:B------:R-:W-:Y:S02]  /*5ef0*/  ISETP.NE.AND P0, PT, R167, RZ, PT ;  /* 0x000000ffa700720c */ /* 0x000fe40003f05270 */
[----:B------:R-:W-:Y:S02]  /*5f00*/  SHF.R.S32.HI R87, RZ, 0x18, R87 ;  /* 0x00000018ff577819 */ /* 0x000fe40000011457 */
[----:B------:R-:W-:Y:S02]  /*5f10*/  LEA R125, R160, UR49, 0x3 ;  /* 0x00000031a07d7c11 */ /* 0x000fe4000f8e18ff */
[----:B------:R-:W-:Y:S01]  /*5f20*/  @P6 SHF.L.U32 R126, R159, 0x1f, RZ ;  /* 0x0000001f9f7e6819 */ /* 0x000fe200000006ff */
[C---:B--2---:R-:W-:Y:S02]  /*5f30*/  IMAD R0, R78.reuse, R4, RZ ;  /* 0x000000044e007224 */ /* 0x044fe400078e02ff */
[C---:B------:R-:W-:Y:S02]  /*5f40*/  IMAD R2, R78.reuse, R5, RZ ;  /* 0x000000054e027224 */ /* 0x040fe400078e02ff */
[----:B------:R-:W-:Y:S02]  /*5f50*/  IMAD R3, R78, R6, RZ ;  /* 0x000000064e037224 */ /* 0x000fe400078e02ff */
[-C--:B------:R-:W-:Y:S01]  /*5f60*/  IMAD R0, R81, R82.reuse, R0 ;  /* 0x0000005251007224 */ /* 0x080fe200078e0200 */
[----:B------:R-:W-:Y:S01]  /*5f70*/  SHF.R.S32.HI R81, RZ, 0x18, R100 ;  /* 0x00000018ff517819 */ /* 0x000fe20000011464 */
[-C--:B------:R-:W-:Y:S01]  /*5f80*/  IMAD R2, R83, R82.reuse, R2 ;  /* 0x0000005253027224 */ /* 0x080fe200078e0202 */
[C---:B------:R-:W-:Y:S01]  /*5f90*/  PRMT R83, R101.reuse, 0x8880, RZ ;  /* 0x0000888065537816 */ /* 0x040fe200000000ff */
[----:B------:R-:W-:Y:S01]  /*5fa0*/  IMAD R3, R84, R82, R3 ;  /* 0x0000005254037224 */ /* 0x000fe200078e0203 */
[----:B------:R-:W-:Y:S01]  /*5fb0*/  SHF.L.U32 R84, R101, 0x10, RZ ;  /* 0x0000001065547819 */ /* 0x000fe200000006ff */
[C---:B------:R-:W-:Y:S02]  /*5fc0*/  IMAD R7, R78.reuse, R7, RZ ;  /* 0x000000074e077224 */ /* 0x040fe400078e02ff */
[C---:B------:R-:W-:Y:S01]  /*5fd0*/  IMAD R4, R78.reuse, R8, RZ ;  /* 0x000000084e047224 */ /* 0x040fe200078e02ff */
[----:B------:R-:W-:Y:S01]  /*5fe0*/  SHF.R.S32.HI R84, RZ, 0x18, R84 ;  /* 0x00000018ff547819 */ /* 0x000fe20000011454 */
[----:B------:R-:W-:Y:S02]  /*5ff0*/  IMAD R5, R78, R9, RZ ;  /* 0x000000094e057224 */ /* 0x000fe400078e02ff */
[----:B------:R-:W-:Y:S01]  /*6000*/  IMAD R7, R81, R82, R7 ;  /* 0x0000005251077224 */ /* 0x000fe200078e0207 */
[----:B------:R-:W-:Y:S01]  /*6010*/  PRMT R81, R102, 0x8880, RZ ;  /* 0x0000888066517816 */ /* 0x000fe200000000ff */
[----:B------:R-:W-:Y:S02]  /*6020*/  IMAD R6, R78, R10, RZ ;  /* 0x0000000a4e067224 */ /* 0x000fe400078e02ff */
[-C--:B------:R-:W-:Y:S01]  /*6030*/  IMAD R4, R83, R82.reuse, R4 ;  /* 0x0000005253047224 */ /* 0x080fe200078e0204 */
[----:B------:R-:W-:Y:S01]  /*6040*/  I2IP.S8.S32.SAT R105, R7, R3, RZ ;  /* 0x0000000307697239 */ /* 0x000fe200000014ff */
[----:B------:R-:W-:Y:S01]  /*6050*/  IMAD R5, R84, R82, R5 ;  /* 0x0000005254057224 */ /* 0x000fe200078e0205 */
[----:B------:R-:W-:Y:S01]  /*6060*/  SHF.L.U32 R83, R102, 0x10, RZ ;  /* 0x0000001066537819 */ /* 0x000fe200000006ff */
[----:B------:R-:W-:Y:S01]  /*6070*/  IMAD R11, R78, R11, RZ ;  /* 0x0000000b4e0b7224 */ /* 0x000fe200078e02ff */
[----:B------:R-:W-:Y:S01]  /*6080*/  I2IP.S8.S32.SAT R104, R2, R0, R105 ;  /* 0x0000000002687239 */ /* 0x000fe20000001469 */
[----:B------:R-:W-:Y:S01]  /*6090*/  IMAD R6, R85, R82, R6 ;  /* 0x0000005255067224 */ /* 0x000fe200078e0206 */
[----:B------:R-:W-:Y:S01]  /*60a0*/  SHF.R.S32.HI R83, RZ, 0x18, R83 ;  /* 0x00000018ff537819 */ /* 0x000fe20000011453 */
[----:B------:R-:W-:Y:S01]  /*60b0*/  IMAD R8, R78, R12, RZ ;  /* 0x0000000c4e087224 */ /* 0x000fe200078e02ff */
[----:B------:R-:W-:Y:S01]  /*60c0*/  SHF.L.U32 R85, R102, 0x8, RZ ;  /* 0x0000000866557819 */ /* 0x000fe200000006ff */
[----:B------:R-:W-:Y:S02]  /*60d0*/  IMAD R9, R78, R13, RZ ;  /* 0x0000000d4e097224 */ /* 0x000fe400078e02ff */
[----:B------:R-:W-:Y:S01]  /*60e0*/  IMAD R11, R86, R82, R11 ;  /* 0x00000052560b7224 */ /* 0x000fe200078e020b */
[----:B------:R-:W-:Y:S01]  /*60f0*/  SHF.R.S32.HI R85, RZ, 0x18, R85 ;  /* 0x00000018ff557819 */ /* 0x000fe20000011455 */
[C---:B------:R-:W-:Y:S01]  /*6100*/  IMAD R10, R78.reuse, R14, RZ ;  /* 0x0000000e4e0a7224 */ /* 0x040fe200078e02ff */
[----:B------:R-:W-:Y:S01]  /*6110*/  SHF.R.S32.HI R86, RZ, 0x18, R103 ;  /* 0x00000018ff567819 */ /* 0x000fe20000011467 */
[----:B------:R-:W-:Y:S01]  /*6120*/  IMAD R8, R81, R82, R8 ;  /* 0x0000005251087224 */ /* 0x000fe200078e0208 */
[----:B------:R-:W-:Y:S01]  /*6130*/  I2IP.S8.S32.SAT R106, R11, R6, RZ ;  /* 0x000000060b6a7239 */ /* 0x000fe200000014ff */
[----:B------:R-:W-:Y:S01]  /*6140*/  IMAD R9, R83, R82, R9 ;  /* 0x0000005253097224 */ /* 0x000fe200078e0209 */
[C---:B------:R-:W-:Y:S01]  /*6150*/  PRMT R83, R103.reuse, 0x8880, RZ ;  /* 0x0000888067537816 */ /* 0x040fe200000000ff */
[----:B------:R-:W-:Y:S01]  /*6160*/  IMAD.U32 R84, R103, 0x10000, RZ ;  /* 0x0001000067547824 */ /* 0x000fe200078e00ff */
[----:B------:R-:W-:Y:S01]  /*6170*/  I2IP.S8.S32.SAT R105, R5, R4, R106 ;  /* 0x0000000405697239 */ /* 0x000fe2000000146a */
[C---:B------:R-:W-:Y:S01]  /*6180*/  IMAD R15, R78.reuse, R15, RZ ;  /* 0x0000000f4e0f7224 */ /* 0x040fe200078e02ff */
[----:B------:R-:W-:Y:S01]  /*6190*/  SHF.R.S32.HI R81, RZ, 0x18, R102 ;  /* 0x00000018ff517819 */ /* 0x000fe20000011466 */
[----:B------:R-:W-:Y:S01]  /*61a0*/  IMAD R10, R85, R82, R10 ;  /* 0x00000052550a7224 */ /* 0x000fe200078e020a */
[----:B------:R-:W-:Y:S01]  /*61b0*/  SHF.R.S32.HI R84, RZ, 0x18, R84 ;  /* 0x00000018ff547819 */ /* 0x000fe20000011454 */
[C---:B------:R-:W-:Y:S01]  /*61c0*/  IMAD R12, R78.reuse, R16, RZ ;  /* 0x000000104e0c7224 */ /* 0x040fe200078e02ff */
[----:B------:R-:W-:Y:S01]  /*61d0*/  SHF.L.U32 R85, R103, 0x8, RZ ;  /* 0x0000000867557819 */ /* 0x000fe200000006ff */
[----:B------:R-:W-:Y:S02]  /*61e0*/  IMAD R13, R78, R17, RZ ;  /* 0x000000114e0d7224 */ /* 0x000fe400078e02ff */
[----:B------:R-:W-:Y:S01]  /*61f0*/  IMAD R15, R81, R82, R15 ;  /* 0x00000052510f7224 */ /* 0x000fe200078e020f */
[----:B------:R-:W-:Y:S01]  /*6200*/  PRMT R81, R88, 0x8880, RZ ;  /* 0x0000888058517816 */ /* 0x000fe200000000ff */
[----:B------:R-:W-:Y:S01]  /*6210*/  IMAD R14, R78, R18, RZ ;  /* 0x000000124e0e7224 */ /* 0x000fe200078e02ff */
[----:B------:R-:W-:Y:S01]  /*6220*/  SHF.R.S32.HI R85, RZ, 0x18, R85 ;  /* 0x00000018ff557819 */ /* 0x000fe20000011455 */
[----:B------:R-:W-:Y:S01]  /*6230*/  IMAD R12, R83, R82, R12 ;  /* 0x00000052530c7224 */ /* 0x000fe200078e020c */
[----:B------:R-:W-:Y:S01]  /*6240*/  I2IP.S8.S32.SAT R106, R15, R10, RZ ;  /* 0x0000000a0f6a7239 */ /* 0x000fe200000014ff */
[----:B------:R-:W-:Y:S01]  /*6250*/  IMAD R13, R84, R82, R13 ;  /* 0x00000052540d7224 */ /* 0x000fe200078e020d */
[----:B------:R-:W-:Y:S01]  /*6260*/  SHF.L.U32 R83, R88, 0x10, RZ ;  /* 0x0000001058537819 */ /* 0x000fe200000006ff */
[C---:B------:R-:W-:Y:S01]  /*6270*/  IMAD R19, R78.reuse, R19, RZ ;  /* 0x000000134e137224 */ /* 0x040fe200078e02ff */
[----:B------:R-:W-:Y:S01]  /*6280*/  I2IP.S8.S32.SAT R106, R9, R8, R106 ;  /* 0x00000008096a7239 */ /* 0x000fe2000000146a */
[----:B------:R-:W-:Y:S01]  /*6290*/  IMAD R14, R85, R82, R14 ;  /* 0x00000052550e7224 */ /* 0x000fe200078e020e */
[----:B------:R-:W-:Y:S01]  /*62a0*/  SHF.R.S32.HI R83, RZ, 0x18, R83 ;  /* 0x00000018ff537819 */ /* 0x000fe20000011453 */
[C---:B------:R-:W-:Y:S01]  /*62b0*/  IMAD R16, R78.reuse, R20, RZ ;  /* 0x000000144e107224 */ /* 0x040fe200078e02ff */
[----:B------:R-:W-:Y:S01]  /*62c0*/  SHF.L.U32 R84, R89, 0x10, RZ ;  /* 0x0000001059547819 */ /* 0x000fe200000006ff */
[----:B------:R-:W-:Y:S01]  /*62d0*/  IMAD R17, R78, R21, RZ ;  /* 0x000000154e117224 */ /* 0x000fe200078e02ff */
[----:B------:R-:W-:Y:S01]  /*62e0*/  SHF.L.U32 R85, R88, 0x8, RZ ;  /* 0x0000000858557819 */ /* 0x000fe200000006ff */
[----:B------:R-:W-:Y:S01]  /*62f0*/  IMAD R19, R86, R82, R19 ;  /* 0x0000005256137224 */ /* 0x000fe200078e0213 */
[----:B------:R-:W-:Y:S01]  /*6300*/  SHF.R.S32.HI R84, RZ, 0x18, R84 ;  /* 0x00000018ff547819 */ /* 0x000fe20000011454 */
[C---:B------:R-:W-:Y:S01]  /*6310*/  IMAD R18, R78.reuse, R22, RZ ;  /* 0x000000164e127224 */ /* 0x040fe200078e02ff */
[----:B------:R-:W-:Y:S01]  /*6320*/  SHF.R.S32.HI R85, RZ, 0x18, R85 ;  /* 0x00000018ff557819 */ /* 0x000fe20000011455 */
[----:B------:R-:W-:Y:S01]  /*6330*/  IMAD R16, R81, R82, R16 ;  /* 0x0000005251107224 */ /* 0x000fe200078e0210 */
[----:B------:R-:W-:Y:S01]  /*6340*/  I2IP.S8.S32.SAT R107, R19, R14, RZ ;  /* 0x0000000e136b7239 */ /* 0x000fe200000014ff */
[-C--:B------:R-:W-:Y:S01]  /*6350*/  IMAD R17, R83, R82.reuse, R17 ;  /* 0x0000005253117224 */ /* 0x080fe200078e0211 */
[----:B------:R-:W-:Y:S01]  /*6360*/  PRMT R83, R89, 0x8880, RZ ;  /* 0x0000888059537816 */ /* 0x000fe200000000ff */
[C---:B------:R-:W-:Y:S01]  /*6370*/  IMAD R23, R78.reuse, R23, RZ ;  /* 0x000000174e177224 */ /* 0x040fe200078e02ff */
[----:B------:R-:W-:Y:S01]  /*6380*/  SHF.R.S32.HI R81, RZ, 0x18, R88 ;  /* 0x00000018ff517819 */ /* 0x000fe20000011458 */
[----:B------:R-:W-:Y:S01]  /*6390*/  IMAD R18, R85, R82, R18 ;  /* 0x0000005255127224 */ /* 0x000fe200078e0212 */
[----:B------:R-:W-:Y:S01]  /*63a0*/  SHF.L.U32 R85, R89, 0x8, RZ ;  /* 0x0000000859557819 */ /* 0x000fe200000006ff */
[C---:B------:R-:W-:Y:S01]  /*63b0*/  IMAD R20, R78.reuse, R24, RZ ;  /* 0x000000184e147224 */ /* 0x040fe200078e02ff */
[----:B------:R-:W-:Y:S01]  /*63c0*/  I2IP.S8.S32.SAT R107, R13, R12, R107 ;  /* 0x0000000c0d6b7239 */ /* 0x000fe2000000146b */
[----:B------:R-:W-:Y:S01]  /*63d0*/  IMAD R21, R78, R25, RZ ;  /* 0x000000194e157224 */ /* 0x000fe200078e02ff */
[----:B------:R-:W-:Y:S01]  /*63e0*/  SHF.R.S32.HI R85, RZ, 0x18, R85 ;  /* 0x00000018ff557819 */ /* 0x000fe20000011455 */
[----:B------:R-:W-:Y:S01]  /*63f0*/  IMAD R23, R81, R82, R23 ;  /* 0x0000005251177224 */ /* 0x000fe200078e0217 */
[----:B------:R-:W-:Y:S01]  /*6400*/  PRMT R81, R90, 0x8880, RZ ;  /* 0x000088805a517816 */ /* 0x000fe200000000ff */
[----:B------:R-:W-:Y:S01]  /*6410*/  IMAD R22, R78, R26, RZ ;  /* 0x0000001a4e167224 */ /* 0x000fe200078e02ff */
[----:B------:R1:W-:Y:S01]  /*6420*/  STS.128 [R153+UR49+0x4200], R104 ;  /* 0x0042006899007988 */ /* 0x0003e20008000c31 */
[----:B------:R-:W-:Y:S01]  /*6430*/  IMAD R20, R83, R82, R20 ;  /* 0x0000005253147224 */ /* 0x000fe200078e0214 */
[----:B------:R-:W-:Y:S01]  /*6440*/  I2IP.S8.S32.SAT R108, R23, R18, RZ ;  /* 0x00000012176c7239 */ /* 0x000fe200000014ff */
[----:B------:R-:W-:Y:S01]  /*6450*/  IMAD R21, R84, R82, R21 ;  /* 0x0000005254157224 */ /* 0x000fe200078e0215 */
[----:B------:R-:W-:Y:S01]  /*6460*/  SHF.R.S32.HI R86, RZ, 0x18, R89 ;  /* 0x00000018ff567819 */ /* 0x000fe20000011459 */
[----:B------:R-:W-:Y:S01]  /*6470*/  IMAD.U32 R83, R90, 0x10000, RZ ;  /* 0x000100005a537824 */ /* 0x000fe200078e00ff */
[----:B------:R-:W-:Y:S01]  /*6480*/  I2IP.S8.S32.SAT R108, R17, R16, R108 ;  /* 0x00000010116c7239 */ /* 0x000fe2000000146c */
[----:B------:R-:W-:Y:S01]  /*6490*/  IMAD R27, R78, R27, RZ ;  /* 0x0000001b4e1b7224 */ /* 0x000fe200078e02ff */
[----:B------:R-:W-:Y:S01]  /*64a0*/  SHF.L.U32 R84, R91, 0x10, RZ ;  /* 0x000000105b547819 */ /* 0x000fe200000006ff */
[----:B------:R-:W-:Y:S01]  /*64b0*/  IMAD R22, R85, R82, R22 ;  /* 0x0000005255167224 */ /* 0x000fe200078e0216 */
[----:B------:R-:W-:Y:S01]  /*64c0*/  SHF.L.U32 R85, R90, 0x8, RZ ;  /* 0x000000085a557819 */ /* 0x000fe200000006ff */
[C---:B------:R-:W-:Y:S01]  /*64d0*/  IMAD R24, R78.reuse, R28, RZ ;  /* 0x0000001c4e187224 */ /* 0x040fe200078e02ff */
[----:B------:R-:W-:Y:S01]  /*64e0*/  SHF.R.S32.HI R83, RZ, 0x18, R83 ;  /* 0x00000018ff537819 */ /* 0x000fe20000011453 */
[----:B------:R-:W-:Y:S01]  /*64f0*/  IMAD R25, R78, R29, RZ ;  /* 0x0000001d4e197224 */ /* 0x000fe200078e02ff */
[----:B------:R-:W-:Y:S01]  /*6500*/  SHF.R.S32.HI R84, RZ, 0x18, R84 ;  /* 0x00000018ff547819 */ /* 0x000fe20000011454 */
[----:B------:R-:W-:Y:S01]  /*6510*/  IMAD R27, R86, R82, R27 ;  /* 0x00000052561b7224 */ /* 0x000fe200078e021b */
[----:B------:R-:W-:Y:S01]  /*6520*/  SHF.R.S32.HI R85, RZ, 0x18, R85 ;  /* 0x00000018ff557819 */ /* 0x000fe20000011455 */
[C---:B------:R-:W-:Y:S01]  /*6530*/  IMAD R26, R78.reuse, R30, RZ ;  /* 0x0000001e4e1a7224 */ /* 0x040fe200078e02ff */
[----:B------:R-:W-:Y:S01]  /*6540*/  SHF.R.S32.HI R86, RZ, 0x18, R91 ;  /* 0x00000018ff567819 */ /* 0x000fe2000001145b */
[----:B------:R-:W-:Y:S01]  /*6550*/  IMAD R24, R81, R82, R24 ;  /* 0x0000005251187224 */ /* 0x000fe200078e0218 */
[----:B------:R-:W-:Y:S01]  /*6560*/  I2IP.S8.S32.SAT R109, R27, R22, RZ ;  /* 0x000000161b6d7239 */ /* 0x000fe200000014ff */
[----:B------:R-:W-:Y:S01]  /*6570*/  IMAD R25, R83, R82, R25 ;  /* 0x0000005253197224 */ /* 0x000fe200078e0219 */
[----:B------:R-:W-:Y:S01]  /*6580*/  SHF.R.S32.HI R81, RZ, 0x18, R90 ;  /* 0x00000018ff517819 */ /* 0x000fe2000001145a */
[C---:B------:R-:W-:Y:S01]  /*6590*/  IMAD R31, R78.reuse, R31, RZ ;  /* 0x0000001f4e1f7224 */ /* 0x040fe200078e02ff */
[----:B------:R-:W-:Y:S01]  /*65a0*/  I2IP.S8.S32.SAT R109, R21, R20, R109 ;  /* 0x00000014156d7239 */ /* 0x000fe2000000146d */
[----:B------:R-:W-:Y:S01]  /*65b0*/  IMAD R26, R85, R82, R26 ;  /* 0x00000052551a7224 */ /* 0x000fe200078e021a */
[C---:B------:R-:W-:Y:S01]  /*65c0*/  PRMT R83, R91.reuse, 0x8880, RZ ;  /* 0x000088805b537816 */ /* 0x040fe200000000ff */
[C---:B------:R-:W-:Y:S01]  /*65d0*/  IMAD R28, R78.reuse, R32, RZ ;  /* 0x000000204e1c7224 */ /* 0x040fe200078e02ff */
[----:B------:R-:W-:Y:S01]  /*65e0*/  SHF.L.U32 R85, R91, 0x8, RZ ;  /* 0x000000085b557819 */ /* 0x000fe200000006ff */
[C---:B------:R-:W-:Y:S02]  /*65f0*/  IMAD R29, R78.reuse, R33, RZ ;  /* 0x000000214e1d7224 */ /* 0x040fe400078e02ff */
[----:B------:R-:W-:Y:S01]  /*6600*/  IMAD R31, R81, R82, R31 ;  /* 0x00000052511f7224 */ /* 0x000fe200078e021f */
[----:B------:R-:W-:Y:S01]  /*6610*/  SHF.R.S32.HI R85, RZ, 0x18, R85 ;  /* 0x00000018ff557819 */ /* 0x000fe20000011455 */
[----:B------:R-:W-:Y:S01]  /*6620*/  IMAD R30, R78, R34, RZ ;  /* 0x000000224e1e7224 */ /* 0x000fe200078e02ff */
[----:B------:R-:W-:Y:S01]  /*6630*/  PRMT R81, R92, 0x8880, RZ ;  /* 0x000088805c517816 */ /* 0x000fe200000000ff */
[----:B------:R-:W-:Y:S01]  /*6640*/  IMAD R28, R83, R82, R28 ;  /* 0x00000052531c7224 */ /* 0x000fe200078e021c */
[----:B------:R-:W-:Y:S01]  /*6650*/  I2IP.S8.S32.SAT R110, R31, R26, RZ ;  /* 0x0000001a1f6e7239 */ /* 0x000fe200000014ff */
[----:B------:R-:W-:Y:S01]  /*6660*/  IMAD R29, R84, R82, R29 ;  /* 0x00000052541d7224 */ /* 0x000fe200078e021d */
[----:B------:R-:W-:Y:S01]  /*6670*/  SHF.L.U32 R83, R92, 0x10, RZ ;  /* 0x000000105c537819 */ /* 0x000fe200000006ff */
[----:B------:R-:W-:Y:S01]  /*6680*/  IMAD R35, R78, R35, RZ ;  /* 0x000000234e237224 */ /* 0x000fe200078e02ff */
[----:B------:R-:W-:Y:S01]  /*6690*/  I2IP.S8.S32.SAT R110, R25, R24, R110 ;  /* 0x00000018196e7239 */ /* 0x000fe2000000146e */
[----:B------:R-:W-:Y:S01]  /*66a0*/  IMAD R30, R85, R82, R30 ;  /* 0x00000052551e7224 */ /* 0x000fe200078e021e */
[----:B------:R-:W-:Y:S01]  /*66b0*/  SHF.L.U32 R85, R92, 0x8, RZ ;  /* 0x000000085c557819 */ /* 0x000fe200000006ff */
[C---:B------:R-:W-:Y:S01]  /*66c0*/  IMAD R32, R78.reuse, R36, RZ ;  /* 0x000000244e207224 */ /* 0x040fe200078e02ff */
[----:B------:R-:W-:Y:S01]  /*66d0*/  SHF.R.S32.HI R83, RZ, 0x18, R83 ;  /* 0x00000018ff537819 */ /* 0x000fe20000011453 */
[----:B------:R-:W-:Y:S01]  /*66e0*/  IMAD R33, R78, R37, RZ ;  /* 0x000000254e217224 */ /* 0x000fe200078e02ff */
[----:B------:R-:W-:Y:S01]  /*66f0*/  SHF.R.S32.HI R85, RZ, 0x18, R85 ;  /* 0x00000018ff557819 */ /* 0x000fe20000011455 */
[----:B------:R-:W-:Y:S01]  /*6700*/  IMAD R35, R86, R82, R35 ;  /* 0x0000005256237224 */ /* 0x000fe200078e0223 */
[----:B------:R-:W-:Y:S01]  /*6710*/  PRMT R84, R93, 0x8880, RZ ;  /* 0x000088805d547816 */ /* 0x000fe200000000ff */
[----:B------:R-:W-:Y:S01]  /*6720*/  IMAD R34, R78, R38, RZ ;  /* 0x000000264e227224 */ /* 0x000fe200078e02ff */
[----:B------:R-:W-:Y:S01]  /*6730*/  SHF.L.U32 R86, R96, 0x10, RZ ;  /* 0x0000001060567819 */ /* 0x000fe200000006ff */
[----:B------:R-:W-:Y:S01]  /*6740*/  IMAD R32, R81, R82, R32 ;  /* 0x0000005251207224 */ /* 0x000fe200078e0220 */
[----:B------:R-:W-:Y:S01]  /*6750*/  SHF.R.S32.HI R81, RZ, 0x18, R92 ;  /* 0x00000018ff517819 */ /* 0x000fe2000001145c */
[C---:B------:R-:W-:Y:S01]  /*6760*/  IMAD R39, R78.reuse, R39, RZ ;  /* 0x000000274e277224 */ /* 0x040fe200078e02ff */
[----:B------:R-:W-:Y:S01]  /*6770*/  I2IP.S8.S32.SAT R111, R35, R30, RZ ;  /* 0x0000001e236f7239 */ /* 0x000fe200000014ff */
[-C--:B------:R-:W-:Y:S02]  /*6780*/  IMAD R33, R83, R82.reuse, R33 ;  /* 0x0000005253217224 */ /* 0x080fe400078e0221 */
[----:B------:R-:W-:Y:S01]  /*6790*/  IMAD R34, R85, R82, R34 ;  /* 0x0000005255227224 */ /* 0x000fe200078e0222 */
[----:B------:R-:W-:Y:S01]  /*67a0*/  I2IP.S8.S32.SAT R111, R29, R28, R111 ;  /* 0x0000001c1d6f7239 */ /* 0x000fe2000000146f */
[C---:B------:R-:W-:Y:S01]  /*67b0*/  IMAD.U32 R83, R93.reuse, 0x10000, RZ ;  /* 0x000100005d537824 */ /* 0x040fe200078e00ff */
[----:B------:R-:W-:Y:S01]  /*67c0*/  SHF.L.U32 R85, R93, 0x8, RZ ;  /* 0x000000085d557819 */ /* 0x000fe200000006ff */
[----:B------:R-:W-:Y:S01]  /*67d0*/  IMAD R39, R81, R82, R39 ;  /* 0x0000005251277224 */ /* 0x000fe200078e0227 */
[----:B------:R-:W-:Y:S01]  /*67e0*/  MOV R81, R84 ;  /* 0x0000005400517202 */ /* 0x000fe20000000f00 */
[C---:B------:R-:W-:Y:S01]  /*67f0*/  IMAD R36, R78.reuse, R40, RZ ;  /* 0x000000284e247224 */ /* 0x040fe200078e02ff */
[----:B------:R-:W-:Y:S01]  /*6800*/  SHF.R.S32.HI R83, RZ, 0x18, R83 ;  /* 0x00000018ff537819 */ /* 0x000fe20000011453 */
[C---:B------:R-:W-:Y:S01]  /*6810*/  IMAD R37, R78.reuse, R41, RZ ;  /* 0x000000294e257224 */ /* 0x040fe200078e02ff */
[----:B------:R-:W-:Y:S01]  /*6820*/  SHF.R.S32.HI R85, RZ, 0x18, R85 ;  /* 0x00000018ff557819 */ /* 0x000fe20000011455 */
[C---:B------:R-:W-:Y:S01]  /*6830*/  IMAD R38, R78.reuse, R42, RZ ;  /* 0x0000002a4e267224 */ /* 0x040fe200078e02ff */
[----:B------:R1:W-:Y:S01]  /*6840*/  STS.128 [R172+0x4200], R108 ;  /* 0x0042006cac007388 */ /* 0x0003e20000000c00 */
[----:B------:R-:W-:Y:S01]  /*6850*/  IMAD R36, R81, R82, R36 ;  /* 0x0000005251247224 */ /* 0x000fe200078e0224 */
[----:B------:R-:W-:Y:S01]  /*6860*/  I2IP.S8.S32.SAT R112, R39, R34, RZ ;  /* 0x0000002227707239 */ /* 0x000fe200000014ff */
[-C--:B------:R-:W-:Y:S01]  /*6870*/  IMAD R37, R83, R82.reuse, R37 ;  /* 0x0000005253257224 */ /* 0x080fe200078e0225 */
[----:B------:R-:W-:Y:S01]  /*6880*/  SHF.R.S32.HI R84, RZ, 0x18, R93 ;  /* 0x00000018ff547819 */ /* 0x000fe2000001145d */
[----:B------:R-:W-:Y:S01]  /*6890*/  IMAD R43, R78, R43, RZ ;  /* 0x0000002b4e2b7224 */ /* 0x000fe200078e02ff */
[C---:B------:R-:W-:Y:S01]  /*68a0*/  SHF.L.U32 R83, R94.reuse, 0x10, RZ ;  /* 0x000000105e537819 */ /* 0x040fe200000006ff */
[----:B------:R-:W-:Y:S01]  /*68b0*/  IMAD R38, R85, R82, R38 ;  /* 0x0000005255267224 */ /* 0x000fe200078e0226 */
[----:B------:R-:W-:Y:S01]  /*68c0*/  PRMT R81, R94, 0x8880, RZ ;  /* 0x000088805e517816 */ /* 0x000fe200000000ff */
[----:B------:R-:W-:Y:S01]  /*68d0*/  IMAD R40, R78, R44, RZ ;  /* 0x0000002c4e287224 */ /* 0x000fe200078e02ff */
[----:B------:R-:W-:Y:S01]  /*68e0*/  SHF.L.U32 R85, R94, 0x8, RZ ;  /* 0x000000085e557819 */ /* 0x000fe200000006ff */
[----:B------:R-:W-:Y:S01]  /*68f0*/  IMAD R41, R78, R45, RZ ;  /* 0x0000002d4e297224 */ /* 0x000fe200078e02ff */
[----:B------:R-:W-:Y:S01]  /*6900*/  SHF.R.S32.HI R83, RZ, 0x18, R83 ;  /* 0x00000018ff537819 */ /* 0x000fe20000011453 */
[----:B------:R-:W-:Y:S01]  /*6910*/  IMAD R43, R84, R82, R43 ;  /* 0x00000052542b7224 */ /* 0x000fe200078e022b */
[----:B------:R-:W-:Y:S01]  /*6920*/  SHF.R.S32.HI R85, RZ, 0x18, R85 ;  /* 0x00000018ff557819 */ /* 0x000fe20000011455 */
[C---:B------:R-:W-:Y:S01]  /*6930*/  IMAD R42, R78.reuse, R46, RZ ;  /* 0x0000002e4e2a7224 */ /* 0x040fe200078e02ff */
[----:B------:R-:W-:Y:S01]  /*6940*/  I2IP.S8.S32.SAT R112, R33, R32, R112 ;  /* 0x0000002021707239 */ /* 0x000fe20000001470 */
[----:B------:R-:W-:Y:S01]  /*6950*/  IMAD R40, R81, R82, R40 ;  /* 0x0000005251287224 */ /* 0x000fe200078e0228 */
[----:B------:R-:W-:Y:S01]  /*6960*/  SHF.R.S32.HI R84, RZ, 0x18, R94 ;  /* 0x00000018ff547819 */ /* 0x000fe2000001145e */
[----:B------:R-:W-:Y:S01]  /*6970*/  IMAD R47, R78, R47, RZ ;  /* 0x0000002f4e2f7224 */ /* 0x000fe200078e02ff */
[----:B------:R-:W-:Y:S01]  /*6980*/  I2IP.S8.S32.SAT R113, R43, R38, RZ ;  /* 0x000000262b717239 */ /* 0x000fe200000014ff */
[-C--:B------:R-:W-:Y:S01]  /*6990*/  IMAD R41, R83, R82.reuse, R41 ;  /* 0x0000005253297224 */ /* 0x080fe200078e0229 */
[----:B------:R-:W-:Y:S01]  /*69a0*/  PRMT R81, R95, 0x8880, RZ ;  /* 0x000088805f517816 */ /* 0x000fe200000000ff */
[-C--:B------:R-:W-:Y:S01]  /*69b0*/  IMAD R42, R85, R82.reuse, R42 ;  /* 0x00000052552a7224 */ /* 0x080fe200078e022a */
[----:B------:R-:W-:Y:S01]  /*69c0*/  SHF.L.U32 R83, R95, 0x10, RZ ;  /* 0x000000105f537819 */ /* 0x000fe200000006ff */
[----:B------:R-:W-:Y:S01]  /*69d0*/  IMAD R47, R84, R82, R47 ;  /* 0x00000052542f7224 */ /* 0x000fe200078e022f */
[----:B------:R-:W-:Y:S01]  /*69e0*/  I2IP.S8.S32.SAT R113, R37, R36, R113 ;  /* 0x0000002425717239 */ /* 0x000fe20000001471 */
[C---:B------:R-:W-:Y:S01]  /*69f0*/  IMAD R44, R78.reuse, R48, RZ ;  /* 0x000000304e2c7224 */ /* 0x040fe200078e02ff */
[----:B------:R-:W-:Y:S01]  /*6a00*/  SHF.R.S32.HI R83, RZ, 0x18, R83 ;  /* 0x00000018ff537819 */ /* 0x000fe20000011453 */
[----:B------:R-:W-:Y:S01]  /*6a10*/  IMAD.SHL.U32 R84, R95, 0x100, RZ ;  /* 0x000001005f547824 */ /* 0x000fe200078e00ff */
[----:B------:R-:W-:Y:S01]  /*6a20*/  I2IP.S8.S32.SAT R114, R47, R42, RZ ;  /* 0x0000002a2f727239 */ /* 0x000fe200000014ff */
[----:B------:R-:W-:Y:S01]  /*6a30*/  IMAD R45, R78, R49, RZ ;  /* 0x000000314e2d7224 */ /* 0x000fe200078e02ff */
[----:B------:R-:W-:Y:S01]  /*6a40*/  PRMT R85, R96, 0x8880, RZ ;  /* 0x0000888060557816 */ /* 0x000fe200000000ff */
[----:B------:R-:W-:Y:S01]  /*6a50*/  IMAD R44, R81, R82, R44 ;  /* 0x00000052512c7224 */ /* 0x000fe200078e022c */
[----:B------:R-:W-:Y:S01]  /*6a60*/  SHF.R.S32.HI R81, RZ, 0x18, R84 ;  /* 0x00000018ff517819 */ /* 0x000fe20000011454 */
[C---:B------:R-:W-:Y:S01]  /*6a70*/  IMAD R46, R78.reuse, R50, RZ ;  /* 0x000000324e2e7224 */ /* 0x040fe200078e02ff */
[----:B------:R-:W-:Y:S01]  /*6a80*/  I2IP.S8.S32.SAT R114, R41, R40, R114 ;  /* 0x0000002829727239 */ /* 0x000fe20000001472 */
[----:B------:R-:W-:Y:S01]  /*6a90*/  IMAD R45, R83, R82, R45 ;  /* 0x00000052532d7224 */ /* 0x000fe200078e022d */
[----:B------:R-:W-:Y:S01]  /*6aa0*/  SHF.R.S32.HI R83, RZ, 0x18, R95 ;  /* 0x00000018ff537819 */ /* 0x000fe2000001145f */
[----:B------:R-:W-:Y:S01]  /*6ab0*/  IMAD R51, R78, R51, RZ ;  /* 0x000000334e337224 */ /* 0x000fe200078e02ff */
[----:B------:R-:W-:Y:S01]  /*6ac0*/  SHF.L.U32 R84, R96, 0x8, RZ ;  /* 0x0000000860547819 */ /* 0x000fe200000006ff */
[C---:B------:R-:W-:Y:S02]  /*6ad0*/  IMAD R48, R78.reuse, R52, RZ ;  /* 0x000000344e307224 */ /* 0x040fe400078e02ff */
[-C--:B------:R-:W-:Y:S01]  /*6ae0*/  IMAD R46, R81, R82.reuse, R46 ;  /* 0x00000052512e7224 */ /* 0x080fe200078e022e */
[----:B------:R-:W-:Y:S01]  /*6af0*/  SHF.R.S32.HI R81, RZ, 0x18, R86 ;  /* 0x00000018ff517819 */ /* 0x000fe20000011456 */
[C---:B------:R-:W-:Y:S01]  /*6b00*/  IMAD R49, R78.reuse, R53, RZ ;  /* 0x000000354e317224 */ /* 0x040fe200078e02ff */
[----:B------:R-:W-:Y:S01]  /*6b10*/  SHF.R.S32.HI R86, RZ, 0x18, R99 ;  /* 0x00000018ff567819 */ /* 0x000fe20000011463 */
[----:B------:R-:W-:Y:S01]  /*6b20*/  IMAD R51, R83, R82, R51 ;  /* 0x0000005253337224 */ /* 0x000fe200078e0233 */
[----:B------:R-:W-:Y:S01]  /*6b30*/  SHF.R.S32.HI R83, RZ, 0x18, R84 ;  /* 0x00000018ff537819 */ /* 0x000fe20000011454 */
[C---:B------:R-:W-:Y:S01]  /*6b40*/  IMAD R50, R78.reuse, R54, RZ ;  /* 0x000000364e327224 */ /* 0x040fe200078e02ff */
[----:B------:R-:W-:Y:S01]  /*6b50*/  SHF.R.S32.HI R84, RZ, 0x18, R96 ;  /* 0x00000018ff547819 */ /* 0x000fe20000011460 */
[----:B------:R-:W-:Y:S01]  /*6b60*/  IMAD R48, R85, R82, R48 ;  /* 0x0000005255307224 */ /* 0x000fe200078e0230 */
[----:B------:R-:W-:Y:S01]  /*6b70*/  I2IP.S8.S32.SAT R115, R51, R46, RZ ;  /* 0x0000002e33737239 */ /* 0x000fe200000014ff */
[C---:B------:R-:W-:Y:S01]  /*6b80*/  IMAD R55, R78.reuse, R55, RZ ;  /* 0x000000374e377224 */ /* 0x040fe200078e02ff */
[----:B------:R-:W-:Y:S01]  /*6b90*/  SHF.L.U32 R85, R97, 0x10, RZ ;  /* 0x0000001061557819 */ /* 0x000fe200000006ff */
[----:B------:R-:W-:Y:S01]  /*6ba0*/  IMAD R49, R81, R82, R49 ;  /* 0x0000005251317224 */ /* 0x000fe200078e0231 */
[----:B------:R-:W-:Y:S01]  /*6bb0*/  PRMT R81, R97, 0x8880, RZ ;  /* 0x0000888061517816 */ /* 0x000fe200000000ff */
[----:B------:R-:W-:Y:S01]  /*6bc0*/  IMAD R52, R78, R56, RZ ;  /* 0x000000384e347224 */ /* 0x000fe200078e02ff */
[----:B------:R-:W-:Y:S01]  /*6bd0*/  I2IP.S8.S32.SAT R115, R45, R44, R115 ;  /* 0x0000002c2d737239 */ /* 0x000fe20000001473 */
[-C--:B------:R-:W-:Y:S01]  /*6be0*/  IMAD R50, R83, R82.reuse, R50 ;  /* 0x0000005253327224 */ /* 0x080fe200078e0232 */
[----:B------:R-:W-:Y:S01]  /*6bf0*/  SHF.R.S32.HI R83, RZ, 0x18, R85 ;  /* 0x00000018ff537819 */ /* 0x000fe20000011455 */
[-C--:B------:R-:W-:Y:S01]  /*6c00*/  IMAD R55, R84, R82.reuse, R55 ;  /* 0x0000005254377224 */ /* 0x080fe200078e0237 */
[----:B------:R-:W-:Y:S01]  /*6c10*/  PRMT R85, R98, 0x8880, RZ ;  /* 0x0000888062557816 */ /* 0x000fe200000000ff */
[----:B------:R-:W-:Y:S01]  /*6c20*/  IMAD R52, R81, R82, R52 ;  /* 0x0000005251347224 */ /* 0x000fe200078e0234 */
[----:B------:R-:W-:Y:S01]  /*6c30*/  SHF.L.U32 R81, R97, 0x8, RZ ;  /* 0x0000000861517819 */ /* 0x000fe200000006ff */
[C---:B------:R-:W-:Y:S01]  /*6c40*/  IMAD R53, R78.reuse, R57, RZ ;  /* 0x000000394e357224 */ /* 0x040fe200078e02ff */
[----:B------:R1:W-:Y:S01]  /*6c50*/  STS.128 [R171+0x4200], R112 ;  /* 0x00420070ab007388 */ /* 0x0003e20000000c00 */
[----:B------:R-:W-:Y:S01]  /*6c60*/  IMAD R54, R78, R58, RZ ;  /* 0x0000003a4e367224 */ /* 0x000fe200078e02ff */
[----:B------:R-:W-:Y:S01]  /*6c70*/  SHF.R.S32.HI R81, RZ, 0x18, R81 ;  /* 0x00000018ff517819 */ /* 0x000fe20000011451 */
[----:B------:R-:W-:Y:S01]  /*6c80*/  IMAD R53, R83, R82, R53 ;  /* 0x0000005253357224 */ /* 0x000fe200078e0235 */
[----:B------:R-:W-:Y:S01]  /*6c90*/  SHF.L.U32 R84, R98, 0x10, RZ ;  /* 0x0000001062547819 */ /* 0x000fe200000006ff */
[C---:B------:R-:W-:Y:S01]  /*6ca0*/  IMAD R59, R78.reuse, R59, RZ ;  /* 0x0000003b4e3b7224 */ /* 0x040fe200078e02ff */
[----:B------:R-:W-:Y:S01]  /*6cb0*/  SHF.R.S32.HI R83, RZ, 0x18, R97 ;  /* 0x00000018ff537819 */ /* 0x000fe20000011461 */
[C---:B------:R-:W-:Y:S01]  /*6cc0*/  IMAD R56, R78.reuse, R60, RZ ;  /* 0x0000003c4e387224 */ /* 0x040fe200078e02ff */
[----:B------:R-:W-:Y:S01]  /*6cd0*/  I2IP.S8.S32.SAT R120, R55, R50, RZ ;  /* 0x0000003237787239 */ /* 0x000fe200000014ff */
[----:B------:R-:W-:Y:S01]  /*6ce0*/  IMAD R54, R81, R82, R54 ;  /* 0x0000005251367224 */ /* 0x000fe200078e0236 */
[----:B------:R-:W-:Y:S01]  /*6cf0*/  SHF.R.S32.HI R84, RZ, 0x18, R84 ;  /* 0x00000018ff547819 */ /* 0x000fe20000011454 */
[----:B------:R-:W-:Y:S01]  /*6d00*/  IMAD R57, R78, R61, RZ ;  /* 0x0000003d4e397224 */ /* 0x000fe200078e02ff */
[----:B------:R-:W-:Y:S01]  /*6d10*/  I2IP.S8.S32.SAT R120, R49, R48, R120 ;  /* 0x0000003031787239 */ /* 0x000fe20000001478 */
[-C--:B------:R-:W-:Y:S01]  /*6d20*/  IMAD R59, R83, R82.reuse, R59 ;  /* 0x00000052533b7224 */ /* 0x080fe200078e023b */
[----:B------:R-:W-:Y:S01]  /*6d30*/  PRMT R83, R99, 0x8880, RZ ;  /* 0x0000888063537816 */ /* 0x000fe200000000ff */
[-C--:B------:R-:W-:Y:S01]  /*6d40*/  IMAD R56, R85, R82.reuse, R56 ;  /* 0x0000005255387224 */ /* 0x080fe200078e0238 */
[----:B------:R-:W-:Y:S01]  /*6d50*/  SHF.R.S32.HI R81, RZ, 0x18, R98 ;  /* 0x00000018ff517819 */ /* 0x000fe20000011462 */
[----:B------:R-:W-:Y:S01]  /*6d60*/  IMAD R57, R84, R82, R57 ;  /* 0x0000005254397224 */ /* 0x000fe200078e0239 */
[----:B------:R-:W-:Y:S01]  /*6d70*/  I2IP.S8.S32.SAT R121, R59, R54, RZ ;  /* 0x000000363b797239 */ /* 0x000fe200000014ff */
[C---:B------:R-:W-:Y:S01]  /*6d80*/  IMAD R58, R78.reuse, R62, RZ ;  /* 0x0000003e4e3a7224 */ /* 0x040fe200078e02ff */
[C---:B------:R-:W-:Y:S01]  /*6d90*/  SHF.L.U32 R85, R99.reuse, 0x8, RZ ;  /* 0x0000000863557819 */ /* 0x040fe200000006ff */
[----:B------:R-:W-:Y:S01]  /*6da0*/  IMAD.U32 R84, R99, 0x10000, RZ ;  /* 0x0001000063547824 */ /* 0x000fe200078e00ff */
[----:B------:R-:W-:Y:S01]  /*6db0*/  I2IP.S8.S32.SAT R121, R53, R52, R121 ;  /* 0x0000003435797239 */ /* 0x000fe20000001479 */
[C---:B------:R-:W-:Y:S01]  /*6dc0*/  IMAD R63, R78.reuse, R63, RZ ;  /* 0x0000003f4e3f7224 */ /* 0x040fe200078e02ff */
[----:B------:R-:W-:Y:S01]  /*6dd0*/  SHF.R.S32.HI R85, RZ, 0x18, R85 ;  /* 0x00000018ff557819 */ /* 0x000fe20000011455 */
[C---:B------:R-:W-:Y:S01]  /*6de0*/  IMAD R60, R78.reuse, R64, RZ ;  /* 0x000000404e3c7224 */ /* 0x040fe200078e02ff */
[----:B------:R-:W-:Y:S01]  /*6df0*/  SHF.R.S32.HI R84, RZ, 0x18, R84 ;  /* 0x00000018ff547819 */ /* 0x000fe20000011454 */
[-C--:B------:R-:W-:Y:S02]  /*6e00*/  IMAD R58, R87, R82.reuse, R58 ;  /* 0x00000052573a7224 */ /* 0x080fe400078e023a */
[C---:B------:R-:W-:Y:S02]  /*6e10*/  IMAD R61, R78.reuse, R65, RZ ;  /* 0x000000414e3d7224 */ /* 0x040fe400078e02ff */
[-C--:B------:R-:W-:Y:S02]  /*6e20*/  IMAD R63, R81, R82.reuse, R63 ;  /* 0x00000052513f7224 */ /* 0x080fe400078e023f */
[----:B------:R-:W-:Y:S02]  /*6e30*/  IMAD R60, R83, R82, R60 ;  /* 0x00000052533c7224 */ /* 0x000fe400078e023c */
[----:B------:R-:W-:Y:S01]  /*6e40*/  IMAD R62, R78, R66, RZ ;  /* 0x000000424e3e7224 */ /* 0x000fe200078e02ff */
[----:B------:R-:W-:Y:S01]  /*6e50*/  I2IP.S8.S32.SAT R122, R63, R58, RZ ;  /* 0x0000003a3f7a7239 */ /* 0x000fe200000014ff */
[----:B------:R-:W-:Y:S02]  /*6e60*/  IMAD R61, R84, R82, R61 ;  /* 0x00000052543d7224 */ /* 0x000fe400078e023d */
[----:B------:R-:W-:Y:S01]  /*6e70*/  IMAD R67, R78, R67, RZ ;  /* 0x000000434e437224 */ /* 0x000fe200078e02ff */
[----:B------:R-:W-:Y:S01]  /*6e80*/  I2IP.S8.S32.SAT R122, R57, R56, R122 ;  /* 0x00000038397a7239 */ /* 0x000fe2000000147a */
[-C--:B------:R-:W-:Y:S02]  /*6e90*/  IMAD R62, R85, R82.reuse, R62 ;  /* 0x00000052553e7224 */ /* 0x080fe400078e023e */
[----:B------:R-:W-:Y:S05]  /*6ea0*/  IMAD R67, R86, R82, R67 ;  /* 0x0000005256437224 */ /* 0x000fea00078e0243 */
[----:B------:R-:W-:Y:S04]  /*6eb0*/  I2IP.S8.S32.SAT R123, R67, R62, RZ ;  /* 0x0000003e437b7239 */ /* 0x000fe800000014ff */
[----:B------:R-:W-:Y:S05]  /*6ec0*/  I2IP.S8.S32.SAT R123, R61, R60, R123 ;  /* 0x0000003c3d7b7239 */ /* 0x000fea000000147b */
[----:B------:R1:W-:Y:S01]  /*6ed0*/  STS.128 [R170+0x4200], R120 ;  /* 0x00420078aa007388 */ /* 0x0003e20000000c00 */
[----:B------:R-:W-:Y:S01]  /*6ee0*/  @!PT LDS RZ, [RZ] ;  /* 0x00000000fffff984 */ /* 0x000fe20000000800 */
[----:B------:R-:W-:Y:S01]  /*6ef0*/  @!PT LDS RZ, [RZ] ;  /* 0x00000000fffff984 */ /* 0x000fe20000000800 */
[----:B------:R-:W-:Y:S01]  /*6f00*/  @!PT LDS RZ, [RZ] ;  /* 0x00000000fffff984 */ /* 0x000fe20000000800 */
[----:B------:R-:W-:Y:S01]  /*6f10*/  @!PT LDS RZ, [RZ] ;  /* 0x00000000fffff984 */ /* 0x000fe20000000800 */
[----:B------:R2:W-:Y:S07]  /*6f20*/  MEMBAR.ALL.CTA ;  /* 0x0000000000007992 */ /* 0x0005ee0000008000 */
[----:B--2---:R-:W2:Y:S02]  /*6f30*/  FENCE.VIEW.ASYNC.S ;  /* 0x00000000000073c6 */ /* 0x004ea40000000000 */
[----:B--2---:R-:W-:Y:S06]  /*6f40*/  BAR.SYNC.DEFER_BLOCKING 0x1, 0x80 ;  /* 0x0042000000007b1d */ /* 0x004fec0000010000 */
[----:B------:R-:W-:Y:S05]  /*6f50*/  @P0 BRA `(.L_x_104) ;  /* 0x0000000000280947 */ /* 0x000fea0003800000 */
[----:B------:R-:W-:Y:S02]  /*6f60*/  UIADD3 UR4, UPT, UPT, UR49, 0x4200, URZ ;  /* 0x0000420031047890 */ /* 0x000fe4000fffe0ff */
[----:B------:R-:W-:Y:S01]  /*6f70*/  UIADD3 UR6, UP0, UPT, UR52, 0x680, URZ ;  /* 0x0000068034067890 */ /* 0x000fe2000ff1e0ff */
[----:B------:R-:W-:Y:S03]  /*6f80*/  UMOV UR43, UR36 ;  /* 0x00000024002b7c82 */ /* 0x000fe60008000000 */
[----:B------:R-:W-:Y:S01]  /*6f90*/  MOV R166, UR4 ;  /* 0x0000000400a67c02 */ /* 0x000fe20008000f00 */
[----:B------:R-:W-:Y:S03]  /*6fa0*/  UIADD3.X UR7, UPT, UPT, URZ, UR53, URZ, UP0, !UPT ;  /* 0x00000035ff077290 */ /* 0x000fe600087fe4ff */
[----:B------:R-:W-:Y:S11]  /*6fb0*/  R2UR UR40, R166 ;  /* 0x00000000a62872ca */ /* 0x000ff600000e0000 */
[----:B------:R-:W-:Y:S02]  /*6fc0*/  @!UPT UIADD3 URZ, UPT, UPT, URZ, URZ, URZ ;  /* 0x000000fffffff290 */ /* 0x000fe4000fffe0ff */
[----:B------:R2:W-:Y:S01]  /*6fd0*/  UTMASTG.3D [UR40], [UR6] ;  /* 0x00000028060073b5 */ /* 0x0005e20008010000 */
[----:B------:R0:W-:Y:S01]  /*6fe0*/  UTMACMDFLUSH ;  /* 0x00000000000079b7 */ /* 0x0001e20000000000 */
[----:B--2---:R-:W-:Y:S04]  /*6ff0*/  DEPBAR.LE SB0, 0x1 ;  /* 0x000080400000791a */ /* 0x004fe80000000000 */
.L_x_104:
[----:B------:R-:W-:Y:S05]  /*7000*/  BSYNC.RECONVERGENT B0 ;  /* 0x0000000000007941 */ /* 0x000fea0003800200 */
.L_x_103:
[----:B------:R-:W-:Y:S06]  /*7010*/  BAR.SYNC.DEFER_BLOCKING 0x1, 0x80 ;  /* 0x0042000000007b1d */ /* 0x000fec0000010000 */
[----:B------:R-:W2:Y:S01]  /*7020*/  @P6 SYNCS.PHASECHK.TRANS64.TRYWAIT P0, [R125+URZ+0xc0], R126 ;  /* 0x0000c07e7d0065a7 */ /* 0x000ea200080011ff */
[----:B------:R-:W-:Y:S01]  /*7030*/  BSSY B1, `(.L_x_105) ;  /* 0x0000023000017945 */ /* 0x000fe20003800000 */
[----:B--2---:R-:W-:Y:S03]  /*7040*/  @P6 SEL R117, RZ, 0x1, !P0 ;  /* 0x00000001ff756807 */ /* 0x004fe60004000000 */
[----:B------:R-:W-:Y:S05]  /*7050*/  @!P6 BRA `(.L_x_106) ;  /* 0x000000000080e947 */ /* 0x000fea0003800000 */
[----:B------:R-:W-:Y:S01]  /*7060*/  ISETP.NE.AND P1, PT, R118, RZ, PT ;  /* 0x000000ff7600720c */ /* 0x000fe20003f25270 */
[----:B------:R-:W-:Y:S01]  /*7070*/  BSSY B0, `(.L_x_107) ;  /* 0x000000a000007945 */ /* 0x000fe20003800000 */
[----:B------:R-:W-:Y:S11]  /*7080*/  ISETP.NE.AND P0, PT, R117, RZ, PT ;  /* 0x000000ff7500720c */ /* 0x000ff60003f05270 */
[----:B------:R-:W-:Y:S04]  /*7090*/  @P1 IMAD R119, R160, 0x2000, R119 ;  /* 0x00002000a0771824 */ /* 0x000fe800078e0277 */
[--C-:B------:R-:W-:Y:S01]  /*70a0*/  @P1 IMAD.IADD R124, R124, 0x1, R119.reuse ;  /* 0x000000017c7c1824 */ /* 0x100fe200078e0277 */
[----:B------:R-:W-:Y:S01]  /*70b0*/  @P1 IADD3 R3, PT, PT, R165, R119, RZ ;  /* 0x00000077a5031210 */ /* 0x000fe20007ffe0ff */
[----:B------:R-:W-:Y:S01]  /*70c0*/  @P1 IMAD.IADD R2, R164, 0x1, R119 ;  /* 0x00000001a4021824 */ /* 0x000fe200078e0277 */
[----:B------:R-:W-:Y:S06]  /*70d0*/  @P0 BRA `(.L_x_108) ;  /* 0x00000000000c0947 */ /* 0x000fec0003800000 */
[----:B------:R-:W-:Y:S04]  /*70e0*/  SHF.L.U32 R0, R159, 0x1f, RZ ;  /* 0x0000001f9f007819 */ /* 0x000fe800000006ff */
[----:B------:R-:W2:Y:S02]  /*70f0*/  SYNCS.PHASECHK.TRANS64.TRYWAIT P0, [R125+URZ+0xc0], R0 ;  /* 0x0000c0007d0075a7 */ /* 0x000ea400080011ff */
[----:B--2---:R-:W-:Y:S05]  /*7100*/  @!P0 BRA `(.L_x_109) ;  /* 0x0000002000b48947 */ /* 0x004fea0003800000 */
.L_x_108:
[----:B------:R-:W-:Y:S05]  /*7110*/  BSYNC B0 ;  /* 0x0000000000007941 */ /* 0x000fea0003800000 */
.L_x_107:
[----:B------:R-:W-:Y:S01]  /*7120*/  ISETP.NE.AND P0, PT, R118, RZ, PT ;  /* 0x000000ff7600720c */ /* 0x000fe20003f05270 */
[----:B--2---:R-:W-:Y:S02]  /*7130*/  VIADD R125, R125, 0xd0 ;  /* 0x000000d07d7d7836 */ /* 0x004fe40000000000 */
[----:B------:R-:W-:Y:S02]  /*7140*/  IMAD.U32 R0, RZ, RZ, UR37 ;  /* 0x00000025ff007e24 */ /* 0x000fe4000f8e00ff */
[----:B------:R-:W-:Y:S03]  /*7150*/  VIADD R160, R160, 0x1 ;  /* 0x00000001a0a07836 */ /* 0x000fe60000000000 */
[----:B------:R-:W-:Y:S05]  /*7160*/  PRMT R0, R0, 0x654, R125 ;  /* 0x0000065400007816 */ /* 0x000fea000000007d */
[----:B------:R2:W3:Y:S04]  /*7170*/  @P0 LDS.128 R100, [R119+0x200] ;  /* 0x0002000077640984 */ /* 0x0004e80000000c00 */
[----:B------:R2:W4:Y:S04]  /*7180*/  @P0 LDS.128 R88, [R3+0x200] ;  /* 0x0002000003580984 */ /* 0x0005280000000c00 */
        /* <DEDUP_REMOVED lines=12> */
[----:B--234-:R-:W-:Y:S02]  /*7250*/  LOP3.LUT R159, R159, R0, RZ, 0x3c, !PT ;  /* 0x000000009f9f7212 */ /* 0x01cfe400078e3cff */
.L_x_106:
[----:B------:R-:W-:Y:S05]  /*7260*/  BSYNC B1 ;  /* 0x0000000000017941 */ /* 0x000fea0003800000 */
.L_x_105:
[----:B------:R-:W-:Y:S05]  /*7270*/  VIADD R3, R80, 0x40 ;  /* 0x0000004050037836 */ /* 0x000fea0000000000 */
[----:B------:R-:W-:Y:S04]  /*7280*/  SHF.R.U32.HI R3, RZ, 0x15, R3 ;  /* 0x00000015ff037819 */ /* 0x000fe80000011603 */
[----:B------:R-:W-:Y:S11]  /*7290*/  LOP3.LUT P0, RZ, R3, 0x3, R154, 0x48, !PT ;  /* 0x0000000303ff7812 */ /* 0x000ff6000780489a */
[----:B------:R-:W-:Y:S02]  /*72a0*/  @!UPT UIADD3 URZ, UPT, UPT, URZ, URZ, URZ ;  /* 0x000000fffffff290 */ /* 0x000fe4000fffe0ff */
[----:B------:R-:W-:Y:S05]  /*72b0*/  @!P0 BRA `(.L_x_110) ;  /* 0x0000000000408947 */ /* 0x000fea0003800000 */
[----:B------:R-:W2:Y:S01]  /*72c0*/  LDCU.64 UR8, c[0x4][0x70] ;  /* 0x01000e00ff0877ac */ /* 0x000ea20008000a00 */
[----:B------:R-:W-:Y:S01]  /*72d0*/  MOV R3, 0x0 ;  /* 0x0000000000037802 */ /* 0x000fe20000000f00 */
[----:B------:R-:W-:Y:S02]  /*72e0*/  HFMA2 R12, -RZ, RZ, 0, 5.9604644775390625e-08 ;  /* 0x00000001ff0c7431 */ /* 0x000fe400000001ff */
[----:B------:R-:W-:Y:S02]  /*72f0*/  IMAD.MOV.U32 R8, RZ, RZ, 0x192 ;  /* 0x00000192ff087424 */ /* 0x000fe400078e00ff */
[----:B------:R-:W-:Y:S01]  /*7300*/  IMAD.MOV.U32 R13, RZ, RZ, RZ ;  /* 0x000000ffff0d7224 */ /* 0x000fe200078e00ff */
[----:B------:R-:W3:Y:S01]  /*7310*/  LDCU.64 UR6, c[0x4][0x78] ;  /* 0x01000f00ff0677ac */ /* 0x000ee20008000a00 */
[----:B------:R-:W4:Y:S01]  /*7320*/  LDC.64 R2, c[0x4][R3] ;  /* 0x0100000003027b82 */ /* 0x000f220000000a00 */
[----:B------:R-:W5:Y:S01]  /*7330*/  LDCU.64 UR4, c[0x4][0x10] ;  /* 0x01000200ff0477ac */ /* 0x000f620008000a00 */
[----:B--2---:R-:W-:Y:S01]  /*7340*/  MOV R5, UR9 ;  /* 0x0000000900057c02 */ /* 0x004fe20008000f00 */
[----:B------:R-:W-:Y:S01]  /*7350*/  IMAD.U32 R4, RZ, RZ, UR8 ;  /* 0x00000008ff047e24 */ /* 0x000fe2000f8e00ff */
[----:B---3--:R-:W-:Y:S01]  /*7360*/  MOV R7, UR7 ;  /* 0x0000000700077c02 */ /* 0x008fe20008000f00 */
[----:B------:R-:W-:Y:S01]  /*7370*/  IMAD.U32 R6, RZ, RZ, UR6 ;  /* 0x00000006ff067e24 */ /* 0x000fe2000f8e00ff */
[----:B-----5:R-:W-:Y:S01]  /*7380*/  MOV R11, UR5 ;  /* 0x00000005000b7c02 */ /* 0x020fe20008000f00 */
[----:B------:R-:W-:Y:S02]  /*7390*/  IMAD.U32 R10, RZ, RZ, UR4 ;  /* 0x00000004ff0a7e24 */ /* 0x000fe4000f8e00ff */
[----:B------:R-:W-:Y:S07]  /*73a0*/  LEPC R20, `(.L_x_110) ;  /* 0x000000001014794e */ /* 0x000fee0000000000 */
[----:B-1--4-:R-:W-:Y:S05]  /*73b0*/  CALL.ABS.NOINC R2 ;  /* 0x0000000002007343 */ /* 0x012fea0003c00000 */
.L_x_110:
[----:B------:R-:W-:Y:S01]  /*73c0*/  ISETP.NE.AND P0, PT, R167, RZ, PT ;  /* 0x000000ffa700720c */ /* 0x000fe20003f05270 */
[----:B------:R-:W-:Y:S05]  /*73d0*/  WARPSYNC.ALL ;  /* 0x0000000000007948 */ /* 0x000fea0003800000 */
[----:B------:R-:W-:Y:S01]  /*73e0*/  IMAD.U32 R140, R102, 0x10000, RZ ;  /* 0x00010000668c7824 */ /* 0x000fe200078e00ff */
[----:B------:R-:W-:Y:S01]  /*73f0*/  R2UR UR4, R80 ;  /* 0x00000000500472ca */ /* 0x000fe200000e0000 */
[----:B------:R-:W-:Y:S01]  /*7400*/  IMAD.U32 R134, R88, 0x10000, RZ ;  /* 0x0001000058867824 */ /* 0x000fe200078e00ff */
[C---:B------:R-:W-:Y:S01]  /*7410*/  SHF.L.U32 R0, R100.reuse, 0x10, RZ ;  /* 0x0000001064007819 */ /* 0x040fe200000006ff */
[----:B-1----:R-:W-:Y:S01]  /*7420*/  IMAD.U32 R119, R93, 0x10000, RZ ;  /* 0x000100005d777824 */ /* 0x002fe200078e00ff */
[----:B------:R-:W-:Y:S01]  /*7430*/  PRMT R3, R100, 0x8880, RZ ;  /* 0x0000888064037816 */ /* 0x000fe200000000ff */
[----:B------:R-:W-:Y:S01]  /*7440*/  IMAD.U32 R104, R98, 0x10000, RZ ;  /* 0x0001000062687824 */ /* 0x000fe200078e00ff */
[----:B------:R-:W-:Y:S01]  /*7450*/  SHF.L.U32 R81, R100, 0x8, RZ ;  /* 0x0000000864517819 */ /* 0x000fe200000006ff */
[----:B------:R-:W-:Y:S01]  /*7460*/  IMAD.SHL.U32 R127, R90, 0x100, RZ ;  /* 0x000001005a7f7824 */ /* 0x000fe200078e00ff */
[----:B------:R-:W-:Y:S01]  /*7470*/  SHF.R.S32.HI R0, RZ, 0x18, R0 ;  /* 0x00000018ff007819 */ /* 0x000fe20000011400 */
[----:B------:R-:W-:Y:S01]  /*7480*/  IMAD.SHL.U32 R112, R95, 0x100, RZ ;  /* 0x000001005f707824 */ /* 0x000fe200078e00ff */
[----:B------:R-:W-:Y:S01]  /*7490*/  SHF.R.S32.HI R81, RZ, 0x18, R81 ;  /* 0x00000018ff517819 */ /* 0x000fe20000011451 */
[----:B------:R-:W-:Y:S01]  /*74a0*/  BSSY.RECONVERGENT B0, `(.L_x_111) ;  /* 0x0000121000007945 */ /* 0x000fe20003800200 */
[----:B------:R-:W-:Y:S01]  /*74b0*/  SHF.R.S32.HI R2, RZ, 0x18, R100 ;  /* 0x00000018ff027819 */ /* 0x000fe20000011464 */
[----:B------:R-:W1:Y:S01]  /*74c0*/  LDTM.x64 R4, tmem[UR4+0x40] ;  /* 0x00004004000479ee */ /* 0x000e620008340000 */
[----:B------:R-:W-:Y:S01]  /*74d0*/  NOP ;  /* 0x0000000000007918 */ /* 0x000fe20000000000 */
[----:B------:R-:W-:Y:S02]  /*74e0*/  SHF.R.S32.HI R84, RZ, 0x18, R101 ;  /* 0x00000018ff547819 */ /* 0x000fe40000011465 */
[----:B------:R-:W-:Y:S02]  /*74f0*/  SHF.R.S32.HI R85, RZ, 0x18, R102 ;  /* 0x00000018ff557819 */ /* 0x000fe40000011466 */
[----:B------:R-:W-:Y:S02]  /*7500*/  SHF.R.S32.HI R86, RZ, 0x18, R103 ;  /* 0x00000018ff567819 */ /* 0x000fe40000011467 */
[----:B------:R-:W-:Y:S02]  /*7510*/  SHF.R.S32.HI R87, RZ, 0x18, R88 ;  /* 0x00000018ff577819 */ /* 0x000fe40000011458 */
[----:B------:R-:W-:Y:S02]  /*7520*/  R2UR UR5, R116 ;  /* 0x00000000740572ca */ /* 0x000fe400000e0000 */
[C---:B------:R-:W-:Y:S02]  /*7530*/  PRMT R143, R101.reuse, 0x8880, RZ ;  /* 0x00008880658f7816 */ /* 0x040fe400000000ff */
[----:B------:R-:W-:Y:S02]  /*7540*/  SHF.L.U32 R83, R101, 0x10, RZ ;  /* 0x0000001065537819 */ /* 0x000fe400000006ff */
[----:B------:R-:W-:Y:S02]  /*7550*/  PRMT R141, R102, 0x8880, RZ ;  /* 0x00008880668d7816 */ /* 0x000fe400000000ff */
[----:B------:R-:W-:Y:S02]  /*7560*/  SHF.R.S32.HI R83, RZ, 0x18, R83 ;  /* 0x00000018ff537819 */ /* 0x000fe40000011453 */
[C---:B------:R-:W-:Y:S02]  /*7570*/  PRMT R138, R103.reuse, 0x8880, RZ ;  /* 0x00008880678a7816 */ /* 0x040fe400000000ff */
[----:B------:R-:W-:Y:S01]  /*7580*/  SHF.L.U32 R137, R103, 0x10, RZ ;  /* 0x0000001067897819 */ /* 0x000fe200000006ff */
[----:B------:R-:W-:Y:S01]  /*7590*/  UIADD3 UR5, UPT, UPT, UR5, 0x130, URZ ;  /* 0x0000013005057890 */ /* 0x000fe2000fffe0ff */
[----:B-1----:R-:W-:Y:S01]  /*75a0*/  IMAD R4, R78, R4, RZ ;  /* 0x000000044e047224 */ /* 0x002fe200078e02ff */
[----:B------:R-:W-:Y:S01]  /*75b0*/  PRMT R135, R88, 0x8880, RZ ;  /* 0x0000888058877816 */ /* 0x000fe200000000ff */
[C---:B------:R-:W-:Y:S01]  /*75c0*/  IMAD R5, R78.reuse, R5, RZ ;  /* 0x000000054e057224 */ /* 0x040fe200078e02ff */
[----:B------:R-:W-:Y:S01]  /*75d0*/  UPRMT UR5, UR37, 0x654, UR5 ;  /* 0x0000065425057896 */ /* 0x000fe20008000005 */
[----:B------:R-:W-:Y:S01]  /*75e0*/  IMAD R4, R3, R82, R4 ;  /* 0x0000005203047224 */ /* 0x000fe200078e0204 */
[C---:B------:R-:W-:Y:S01]  /*75f0*/  PRMT R132, R89.reuse, 0x8880, RZ ;  /* 0x0000888059847816 */ /* 0x040fe200000000ff */
[----:B------:R-:W-:Y:S01]  /*7600*/  IMAD R6, R78, R6, RZ ;  /* 0x000000064e067224 */ /* 0x000fe200078e02ff */
[----:B------:R-:W-:Y:S01]  /*7610*/  SHF.L.U32 R131, R89, 0x10, RZ ;  /* 0x0000001059837819 */ /* 0x000fe200000006ff */
[----:B------:R-:W-:Y:S01]  /*7620*/  IMAD R5, R0, R82, R5 ;  /* 0x0000005200057224 */ /* 0x000fe200078e0205 */
[----:B------:R-:W-:Y:S01]  /*7630*/  PRMT R129, R90, 0x8880, RZ ;  /* 0x000088805a817816 */ /* 0x000fe200000000ff */
[----:B------:R-:W-:Y:S01]  /*7640*/  IMAD R0, R78, R16, RZ ;  /* 0x000000104e007224 */ /* 0x000fe200078e02ff */
[----:B------:R-:W-:Y:S01]  /*7650*/  SHF.L.U32 R128, R90, 0x10, RZ ;  /* 0x000000105a807819 */ /* 0x000fe200000006ff */
[C---:B------:R-:W-:Y:S01]  /*7660*/  IMAD R7, R78.reuse, R7, RZ ;  /* 0x000000074e077224 */ /* 0x040fe200078e02ff */
[----:B------:R-:W-:Y:S01]  /*7670*/  SYNCS.ARRIVE.TRANS64.RED.A1T0 RZ, [UR5], RZ ;  /* 0x000000ffffff79a7 */ /* 0x000fe20008100405 */
[C---:B------:R-:W-:Y:S01]  /*7680*/  IMAD R16, R78.reuse, R20, RZ ;  /* 0x000000144e107224 */ /* 0x040fe200078e02ff */
[C---:B------:R-:W-:Y:S01]  /*7690*/  PRMT R126, R91.reuse, 0x8880, RZ ;  /* 0x000088805b7e7816 */ /* 0x040fe200000000ff */
[C---:B------:R-:W-:Y:S01]  /*76a0*/  IMAD R20, R78.reuse, R24, RZ ;  /* 0x000000184e147224 */ /* 0x040fe200078e02ff */
[----:B------:R-:W-:Y:S01]  /*76b0*/  SHF.L.U32 R125, R91, 0x10, RZ ;  /* 0x000000105b7d7819 */ /* 0x000fe200000006ff */
[----:B------:R-:W-:Y:S01]  /*76c0*/  IMAD R6, R81, R82, R6 ;  /* 0x0000005251067224 */ /* 0x000fe200078e0206 */
[----:B------:R-:W-:Y:S01]  /*76d0*/  MOV R81, R143 ;  /* 0x0000008f00517202 */ /* 0x000fe20000000f00 */
[----:B------:R-:W-:Y:S01]  /*76e0*/  IMAD R24, R78, R28, RZ ;  /* 0x0000001c4e187224 */ /* 0x000fe200078e02ff */
[----:B------:R-:W-:Y:S01]  /*76f0*/  PRMT R123, R92, 0x8880, RZ ;  /* 0x000088805c7b7816 */ /* 0x000fe200000000ff */
[----:B------:R-:W-:Y:S01]  /*7700*/  IMAD R28, R78, R32, RZ ;  /* 0x000000204e1c7224 */ /* 0x000fe200078e02ff */
[----:B------:R-:W-:Y:S01]  /*7710*/  SHF.L.U32 R122, R92, 0x10, RZ ;  /* 0x000000105c7a7819 */ /* 0x000fe200000006ff */
[----:B------:R-:W-:Y:S01]  /*7720*/  IMAD R7, R2, R82, R7 ;  /* 0x0000005202077224 */ /* 0x000fe200078e0207 */
[----:B------:R-:W-:Y:S01]  /*7730*/  PRMT R120, R93, 0x8880, RZ ;  /* 0x000088805d787816 */ /* 0x000fe200000000ff */
[----:B------:R-:W-:Y:S01]  /*7740*/  IMAD R32, R78, R36, RZ ;  /* 0x000000244e207224 */ /* 0x000fe200078e02ff */
[----:B------:R-:W-:Y:S01]  /*7750*/  PRMT R117, R94, 0x8880, RZ ;  /* 0x000088805e757816 */ /* 0x000fe200000000ff */
[----:B------:R-:W-:Y:S01]  /*7760*/  IMAD R2, R78, R17, RZ ;  /* 0x000000114e027224 */ /* 0x000fe200078e02ff */
[----:B------:R-:W-:Y:S01]  /*7770*/  SHF.L.U32 R116, R94, 0x10, RZ ;  /* 0x000000105e747819 */ /* 0x000fe200000006ff */
[----:B------:R-:W-:Y:S01]  /*7780*/  IMAD R36, R78, R40, RZ ;  /* 0x000000284e247224 */ /* 0x000fe200078e02ff */
[----:B------:R-:W-:Y:S01]  /*7790*/  SHF.L.U32 R115, R94, 0x8, RZ ;  /* 0x000000085e737819 */ /* 0x000fe200000006ff */
[C---:B------:R-:W-:Y:S01]  /*77a0*/  IMAD R17, R78.reuse, R21, RZ ;  /* 0x000000154e117224 */ /* 0x040fe200078e02ff */
[C---:B------:R-:W-:Y:S01]  /*77b0*/  PRMT R114, R95.reuse, 0x8880, RZ ;  /* 0x000088805f727816 */ /* 0x040fe200000000ff */
[C---:B------:R-:W-:Y:S01]  /*77c0*/  IMAD R40, R78.reuse, R44, RZ ;  /* 0x0000002c4e287224 */ /* 0x040fe200078e02ff */
[----:B------:R-:W-:Y:S01]  /*77d0*/  SHF.L.U32 R113, R95, 0x10, RZ ;  /* 0x000000105f717819 */ /* 0x000fe200000006ff */
[----:B------:R-:W-:Y:S01]  /*77e0*/  IMAD R21, R78, R25, RZ ;  /* 0x000000194e157224 */ /* 0x000fe200078e02ff */
[----:B------:R-:W-:Y:S01]  /*77f0*/  PRMT R111, R96, 0x8880, RZ ;  /* 0x00008880606f7816 */ /* 0x000fe200000000ff */
        /* <DEDUP_REMOVED lines=8> */
[C---:B------:R-:W-:Y:S01]  /*7880*/  IMAD R52, R78.reuse, R56, RZ ;  /* 0x000000384e347224 */ /* 0x040fe200078e02ff */
[----:B------:R-:W-:Y:S01]  /*7890*/  SHF.L.U32 R142, R101, 0x8, RZ ;  /* 0x00000008658e7819 */ /* 0x000fe200000006ff */
[C---:B------:R-:W-:Y:S01]  /*78a0*/  IMAD R8, R78.reuse, R8, RZ ;  /* 0x000000084e087224 */ /* 0x040fe200078e02ff */
[C---:B------:R-:W-:Y:S01]  /*78b0*/  SHF.L.U32 R101, R99.reuse, 0x10, RZ ;  /* 0x0000001063657819 */ /* 0x040fe200000006ff */
[----:B------:R-:W-:Y:S01]  /*78c0*/  IMAD R33, R78, R37, RZ ;  /* 0x000000254e217224 */ /* 0x000fe200078e02ff */
[----:B------:R-:W-:Y:S01]  /*78d0*/  SHF.L.U32 R139, R102, 0x8, RZ ;  /* 0x00000008668b7819 */ /* 0x000fe200000006ff */
[C---:B------:R-:W-:Y:S01]  /*78e0*/  IMAD R56, R78.reuse, R60, RZ ;  /* 0x0000003c4e387224 */ /* 0x040fe200078e02ff */
[----:B------:R-:W-:Y:S01]  /*78f0*/  PRMT R102, R99, 0x8880, RZ ;  /* 0x0000888063667816 */ /* 0x000fe200000000ff */
[C---:B------:R-:W-:Y:S01]  /*7900*/  IMAD R37, R78.reuse, R41, RZ ;  /* 0x000000294e257224 */ /* 0x040fe200078e02ff */
[----:B------:R-:W-:Y:S01]  /*7910*/  SHF.L.U32 R136, R103, 0x8, RZ ;  /* 0x0000000867887819 */ /* 0x000fe200000006ff */
[C---:B------:R-:W-:Y:S01]  /*7920*/  IMAD R60, R78.reuse, R64, RZ ;  /* 0x000000404e3c7224 */ /* 0x040fe200078e02ff */
[----:B------:R-:W-:Y:S01]  /*7930*/  I2IP.S8.S32.SAT R64, R7, R6, RZ ;  /* 0x0000000607407239 */ /* 0x000fe200000014ff */
[C---:B------:R-:W-:Y:S01]  /*7940*/  IMAD R9, R78.reuse, R9, RZ ;  /* 0x000000094e097224 */ /* 0x040fe200078e02ff */
[----:B------:R-:W-:Y:S01]  /*7950*/  SHF.R.S32.HI R6, RZ, 0x18, R140 ;  /* 0x00000018ff067819 */ /* 0x000fe2000001148c */
[C---:B------:R-:W-:Y:S01]  /*7960*/  IMAD R41, R78.reuse, R45, RZ ;  /* 0x0000002d4e297224 */ /* 0x040fe200078e02ff */
[----:B------:R-:W-:Y:S01]  /*7970*/  SHF.R.S32.HI R7, RZ, 0x18, R142 ;  /* 0x00000018ff077819 */ /* 0x000fe2000001148e */
[----:B------:R-:W-:Y:S01]  /*7980*/  IMAD R45, R78, R49, RZ ;  /* 0x000000314e2d7224 */ /* 0x000fe200078e02ff */
[----:B------:R-:W-:Y:S01]  /*7990*/  SHF.L.U32 R133, R88, 0x8, RZ ;  /* 0x0000000858857819 */ /* 0x000fe200000006ff */
[C---:B------:R-:W-:Y:S01]  /*79a0*/  IMAD R10, R78.reuse, R10, RZ ;  /* 0x0000000a4e0a7224 */ /* 0x040fe200078e02ff */
[----:B------:R-:W-:Y:S01]  /*79b0*/  SHF.R.S32.HI R88, RZ, 0x18, R89 ;  /* 0x00000018ff587819 */ /* 0x000fe20000011459 */
[C---:B------:R-:W-:Y:S01]  /*79c0*/  IMAD R49, R78.reuse, R53, RZ ;  /* 0x000000354e317224 */ /* 0x040fe200078e02ff */
[----:B------:R-:W-:Y:S01]  /*79d0*/  SHF.L.U32 R130, R89, 0x8, RZ ;  /* 0x0000000859827819 */ /* 0x000fe200000006ff */
[-C--:B------:R-:W-:Y:S01]  /*79e0*/  IMAD R8, R81, R82.reuse, R8 ;  /* 0x0000005251087224 */ /* 0x080fe200078e0208 */
[----:B------:R-:W-:Y:S01]  /*79f0*/  SHF.R.S32.HI R81, RZ, 0x18, R139 ;  /* 0x00000018ff517819 */ /* 0x000fe2000001148b */
[C---:B------:R-:W-:Y:S01]  /*7a00*/  IMAD R53, R78.reuse, R57, RZ ;  /* 0x000000394e357224 */ /* 0x040fe200078e02ff */
[----:B------:R-:W-:Y:S01]  /*7a10*/  SHF.R.S32.HI R89, RZ, 0x18, R90 ;  /* 0x00000018ff597819 */ /* 0x000fe2000001145a */
[C---:B------:R-:W-:Y:S01]  /*7a20*/  IMAD R11, R78.reuse, R11, RZ ;  /* 0x0000000b4e0b7224 */ /* 0x040fe200078e02ff */
[----:B------:R-:W-:Y:S01]  /*7a30*/  SHF.R.S32.HI R90, RZ, 0x18, R91 ;  /* 0x00000018ff5a7819 */ /* 0x000fe2000001145b */
[C---:B------:R-:W-:Y:S01]  /*7a40*/  IMAD R57, R78.reuse, R61, RZ ;  /* 0x0000003d4e397224 */ /* 0x040fe200078e02ff */
[----:B------:R-:W-:Y:S01]  /*7a50*/  SHF.L.U32 R124, R91, 0x8, RZ ;  /* 0x000000085b7c7819 */ /* 0x000fe200000006ff */
[----:B------:R-:W-:Y:S01]  /*7a60*/  IMAD R9, R83, R82, R9 ;  /* 0x0000005253097224 */ /* 0x000fe200078e0209 */
[----:B------:R-:W-:Y:S01]  /*7a70*/  SHF.R.S32.HI R91, RZ, 0x18, R92 ;  /* 0x00000018ff5b7819 */ /* 0x000fe2000001145c */
[----:B------:R-:W-:Y:S01]  /*7a80*/  IMAD R61, R78, R65, RZ ;  /* 0x000000414e3d7224 */ /* 0x000fe200078e02ff */
[----:B------:R-:W-:Y:S01]  /*7a90*/  SHF.L.U32 R121, R92, 0x8, RZ ;  /* 0x000000085c797819 */ /* 0x000fe200000006ff */
[C---:B------:R-:W-:Y:S01]  /*7aa0*/  IMAD R12, R78.reuse, R12, RZ ;  /* 0x0000000c4e0c7224 */ /* 0x040fe200078e02ff */
[----:B------:R-:W-:Y:S01]  /*7ab0*/  SHF.R.S32.HI R92, RZ, 0x18, R93 ;  /* 0x00000018ff5c7819 */ /* 0x000fe2000001145d */
[----:B------:R-:W-:Y:S01]  /*7ac0*/  IMAD.MOV.U32 R65, RZ, RZ, R141 ;  /* 0x000000ffff417224 */ /* 0x000fe200078e008d */
[----:B------:R-:W-:Y:S01]  /*7ad0*/  SHF.L.U32 R118, R93, 0x8, RZ ;  /* 0x000000085d767819 */ /* 0x000fe200000006ff */
[----:B------:R-:W-:Y:S01]  /*7ae0*/  IMAD R10, R7, R82, R10 ;  /* 0x00000052070a7224 */ /* 0x000fe200078e020a */
[----:B------:R-:W-:Y:S01]  /*7af0*/  MOV R7, R138 ;  /* 0x0000008a00077202 */ /* 0x000fe20000000f00 */
[----:B------:R-:W-:Y:S01]  /*7b00*/  IMAD R13, R78, R13, RZ ;  /* 0x0000000d4e0d7224 */ /* 0x000fe200078e02ff */
[----:B------:R-:W-:Y:S01]  /*7b10*/  SHF.R.S32.HI R93, RZ, 0x18, R94 ;  /* 0x00000018ff5d7819 */ /* 0x000fe2000001145e */
[----:B------:R-:W-:Y:S01]  /*7b20*/  IMAD R11, R84, R82, R11 ;  /* 0x00000052540b7224 */ /* 0x000fe200078e020b */
[----:B------:R-:W-:Y:S01]  /*7b30*/  I2IP.S8.S32.SAT R84, R5, R4, R64 ;  /* 0x0000000405547239 */ /* 0x000fe20000001440 */
[C---:B------:R-:W-:Y:S01]  /*7b40*/  IMAD R14, R78.reuse, R14, RZ ;  /* 0x0000000e4e0e7224 */ /* 0x040fe200078e02ff */
[----:B------:R-:W-:Y:S01]  /*7b50*/  SHF.R.S32.HI R5, RZ, 0x18, R137 ;  /* 0x00000018ff057819 */ /* 0x000fe20000011489 */
[----:B------:R-:W-:Y:S01]  /*7b60*/  IMAD R12, R65, R82, R12 ;  /* 0x00000052410c7224 */ /* 0x000fe200078e020c */
[----:B------:R-:W-:Y:S01]  /*7b70*/  I2IP.S8.S32.SAT R10, R11, R10, RZ ;  /* 0x0000000a0b0a7239 */ /* 0x000fe200000014ff */
[----:B------:R-:W-:Y:S01]  /*7b80*/  IMAD R15, R78, R15, RZ ;  /* 0x0000000f4e0f7224 */ /* 0x000fe200078e02ff */
[----:B------:R-:W-:Y:S01]  /*7b90*/  SHF.R.S32.HI R94, RZ, 0x18, R95 ;  /* 0x00000018ff5e7819 */ /* 0x000fe2000001145f */
[-C--:B------:R-:W-:Y:S01]  /*7ba0*/  IMAD R13, R6, R82.reuse, R13 ;  /* 0x00000052060d7224 */ /* 0x080fe200078e020d */
[----:B------:R-:W-:Y:S01]  /*7bb0*/  SHF.R.S32.HI R6, RZ, 0x18, R134 ;  /* 0x00000018ff067819 */ /* 0x000fe20000011486 */
[-C--:B------:R-:W-:Y:S01]  /*7bc0*/  IMAD R14, R81, R82.reuse, R14 ;  /* 0x00000052510e7224 */ /* 0x080fe200078e020e */
        /* <DEDUP_REMOVED lines=10> */
[----:B------:R-:W-:Y:S01]  /*7c70*/  MOV R5, R135 ;  /* 0x0000008700057202 */ /* 0x000fe20000000f00 */
[-C--:B------:R-:W-:Y:S01]  /*7c80*/  IMAD R3, R4, R82.reuse, R3 ;  /* 0x0000005204037224 */ /* 0x080fe200078e0203 */
[----:B------:R-:W-:Y:S01]  /*7c90*/  SHF.R.S32.HI R4, RZ, 0x18, R131 ;  /* 0x00000018ff047819 */ /* 0x000fe20000011483 */
[----:B------:R-:W-:Y:S01]  /*7ca0*/  IMAD R19, R86, R82, R19 ;  /* 0x0000005256137224 */ /* 0x000fe200078e0213 */
[----:B------:R-:W-:Y:S01]  /*7cb0*/  I2IP.S8.S32.SAT R86, R13, R12, R14 ;  /* 0x0000000c0d567239 */ /* 0x000fe2000000140e */
[----:B------:R-:W-:Y:S01]  /*7cc0*/  IMAD R18, R78, R22, RZ ;  /* 0x000000164e127224 */ /* 0x000fe200078e02ff */
[----:B------:R-:W-:Y:S01]  /*7cd0*/  SHF.L.U32 R109, R96, 0x8, RZ ;  /* 0x00000008606d7819 */ /* 0x000fe200000006ff */
[----:B------:R-:W-:Y:S01]  /*7ce0*/  IMAD R16, R5, R82, R16 ;  /* 0x0000005205107224 */ /* 0x000fe200078e0210 */
[----:B------:R-:W-:Y:S01]  /*7cf0*/  I2IP.S8.S32.SAT R19, R19, R3, RZ ;  /* 0x0000000313137239 */ /* 0x000fe200000014ff */
[----:B------:R-:W-:Y:S01]  /*7d00*/  IMAD R23, R78, R23, RZ ;  /* 0x000000174e177224 */ /* 0x000fe200078e02ff */
[----:B------:R-:W-:Y:S01]  /*7d10*/  MOV R3, R132 ;  /* 0x0000008400037202 */ /* 0x000fe20000000f00 */
[-C--:B------:R-:W-:Y:S01]  /*7d20*/  IMAD R17, R6, R82.reuse, R17 ;  /* 0x0000005206117224 */ /* 0x080fe200078e0211 */
[----:B------:R-:W-:Y:S01]  /*7d30*/  MOV R5, R129 ;  /* 0x0000008100057202 */ /* 0x000fe20000000f00 */
[-C--:B------:R-:W-:Y:S01]  /*7d40*/  IMAD R18, R7, R82.reuse, R18 ;  /* 0x0000005207127224 */ /* 0x080fe200078e0212 */
[----:B------:R-:W-:Y:S01]  /*7d50*/  SHF.R.S32.HI R7, RZ, 0x18, R127 ;  /* 0x00000018ff077819 */ /* 0x000fe2000001147f */
[----:B------:R-:W-:Y:S01]  /*7d60*/  IMAD R23, R87, R82, R23 ;  /* 0x0000005257177224 */ /* 0x000fe200078e0217 */
[----:B------:R-:W-:Y:S01]  /*7d70*/  I2IP.S8.S32.SAT R87, R2, R0, R19 ;  /* 0x0000000002577239 */ /* 0x000fe20000001413 */
[----:B------:R-:W-:Y:S01]  /*7d80*/  IMAD R20, R3, R82, R20 ;  /* 0x0000005203147224 */ /* 0x000fe200078e0214 */
[----:B------:R-:W-:Y:S01]  /*7d90*/  SHF.R.S32.HI R3, RZ, 0x18, R130 ;  /* 0x00000018ff037819 */ /* 0x000fe20000011482 */
[C---:B------:R-:W-:Y:S01]  /*7da0*/  IMAD R22, R78.reuse, R26, RZ ;  /* 0x0000001a4e167224 */ /* 0x040fe200078e02ff */
[----:B------:R-:W-:Y:S01]  /*7db0*/  I2IP.S8.S32.SAT R18, R23, R18, RZ ;  /* 0x0000001217127239 */ /* 0x000fe200000014ff */
[----:B------:R-:W-:Y:S01]  /*7dc0*/  IMAD R27, R78, R27, RZ ;  /* 0x0000001b4e1b7224 */ /* 0x000fe200078e02ff */
[----:B------:R1:W-:Y:S01]  /*7dd0*/  STS.128 [R153+UR49+0x6200], R84 ;  /* 0x0062005499007988 */ /* 0x0003e20008000c31 */
[----:B------:R-:W-:Y:S01]  /*7de0*/  IMAD R21, R4, R82, R21 ;  /* 0x0000005204157224 */ /* 0x000fe200078e0215 */
[----:B------:R-:W-:Y:S01]  /*7df0*/  I2IP.S8.S32.SAT R16, R17, R16, R18 ;  /* 0x0000001011107239 */ /* 0x000fe20000001412 */
[-C--:B------:R-:W-:Y:S01]  /*7e00*/  IMAD R22, R3, R82.reuse, R22 ;  /* 0x0000005203167224 */ /* 0x080fe200078e0216 */
[----:B------:R-:W-:Y:S01]  /*7e10*/  SHF.R.S32.HI R0, RZ, 0x18, R128 ;  /* 0x00000018ff007819 */ /* 0x000fe20000011480 */
[----:B------:R-:W-:Y:S01]  /*7e20*/  IMAD R27, R88, R82, R27 ;  /* 0x00000052581b7224 */ /* 0x000fe200078e021b */
[----:B------:R-:W-:Y:S01]  /*7e30*/  SHF.R.S32.HI R96, RZ, 0x18, R97 ;  /* 0x00000018ff607819 */ /* 0x000fe20000011461 */
[C---:B------:R-:W-:Y:S01]  /*7e40*/  IMAD R26, R78.reuse, R30, RZ ;  /* 0x0000001e4e1a7224 */ /* 0x040fe200078e02ff */
[----:B------:R-:W-:Y:S01]  /*7e50*/  SHF.L.U32 R106, R97, 0x8, RZ ;  /* 0x00000008616a7819 */ /* 0x000fe200000006ff */
[----:B------:R-:W-:Y:S01]  /*7e60*/  IMAD R24, R5, R82, R24 ;  /* 0x0000005205187224 */ /* 0x000fe200078e0218 */
[----:B------:R-:W-:Y:S01]  /*7e70*/  I2IP.S8.S32.SAT R17, R27, R22, RZ ;  /* 0x000000161b117239 */ /* 0x000fe200000014ff */
[----:B------:R-:W-:Y:S01]  /*7e80*/  IMAD R31, R78, R31, RZ ;  /* 0x0000001f4e1f7224 */ /* 0x000fe200078e02ff */
[----:B------:R-:W-:Y:S01]  /*7e90*/  SHF.R.S32.HI R5, RZ, 0x18, R124 ;  /* 0x00000018ff057819 */ /* 0x000fe2000001147c */
[----:B------:R-:W-:Y:S01]  /*7ea0*/  IMAD R25, R0, R82, R25 ;  /* 0x0000005200197224 */ /* 0x000fe200078e0219 */
[----:B------:R-:W-:Y:S01]  /*7eb0*/  I2IP.S8.S32.SAT R17, R21, R20, R17 ;  /* 0x0000001415117239 */ /* 0x000fe20000001411 */
[-C--:B------:R-:W-:Y:S01]  /*7ec0*/  IMAD R26, R7, R82.reuse, R26 ;  /* 0x00000052071a7224 */ /* 0x080fe200078e021a */
[----:B------:R-:W-:Y:S01]  /*7ed0*/  SHF.R.S32.HI R0, RZ, 0x18, R125 ;  /* 0x00000018ff007819 */ /* 0x000fe2000001147d */
[----:B------:R-:W-:Y:S01]  /*7ee0*/  IMAD.MOV.U32 R3, RZ, RZ, R126 ;  /* 0x000000ffff037224 */ /* 0x000fe200078e007e */
[----:B------:R-:W-:Y:S01]  /*7ef0*/  SHF.R.S32.HI R7, RZ, 0x18, R118 ;  /* 0x00000018ff077819 */ /* 0x000fe20000011476 */
[----:B------:R-:W-:Y:S01]  /*7f00*/  IMAD R31, R89, R82, R31 ;  /* 0x00000052591f7224 */ /* 0x000fe200078e021f */
[----:B------:R-:W-:Y:S01]  /*7f10*/  SHF.R.S32.HI R97, RZ, 0x18, R98 ;  /* 0x00000018ff617819 */ /* 0x000fe20000011462 */
[----:B------:R-:W-:Y:S01]  /*7f20*/  IMAD R30, R78, R34, RZ ;  /* 0x000000224e1e7224 */ /* 0x000fe200078e02ff */
[----:B------:R-:W-:Y:S01]  /*7f30*/  SHF.L.U32 R103, R98, 0x8, RZ ;  /* 0x0000000862677819 */ /* 0x000fe200000006ff */
[----:B------:R-:W-:Y:S01]  /*7f40*/  IMAD R28, R3, R82, R28 ;  /* 0x00000052031c7224 */ /* 0x000fe200078e021c */
[----:B------:R-:W-:Y:S01]  /*7f50*/  I2IP.S8.S32.SAT R18, R31, R26, RZ ;  /* 0x0000001a1f127239 */ /* 0x000fe200000014ff */
[----:B------:R-:W-:Y:S01]  /*7f60*/  IMAD R35, R78, R35, RZ ;  /* 0x000000234e237224 */ /* 0x000fe200078e02ff */
[----:B------:R-:W-:Y:S01]  /*7f70*/  MOV R3, R123 ;  /* 0x0000007b00037202 */ /* 0x000fe20000000f00 */
[----:B------:R-:W-:Y:S01]  /*7f80*/  IMAD R29, R0, R82, R29 ;  /* 0x00000052001d7224 */ /* 0x000fe200078e021d */
[----:B------:R-:W-:Y:S01]  /*7f90*/  I2IP.S8.S32.SAT R18, R25, R24, R18 ;  /* 0x0000001819127239 */ /* 0x000fe20000001412 */
[-C--:B------:R-:W-:Y:S01]  /*7fa0*/  IMAD R30, R5, R82.reuse, R30 ;  /* 0x00000052051e7224 */ /* 0x080fe200078e021e */
[----:B------:R-:W-:Y:S01]  /*7fb0*/  SHF.R.S32.HI R0, RZ, 0x18, R122 ;  /* 0x00000018ff007819 */ /* 0x000fe2000001147a */
[----:B------:R-:W-:Y:S01]  /*7fc0*/  IMAD R35, R90, R82, R35 ;  /* 0x000000525a237224 */ /* 0x000fe200078e0223 */
[----:B------:R-:W-:Y:S01]  /*7fd0*/  MOV R5, R120 ;  /* 0x0000007800057202 */ /* 0x000fe20000000f00 */
[----:B------:R-:W-:Y:S01]  /*7fe0*/  IMAD R32, R3, R82, R32 ;  /* 0x0000005203207224 */ /* 0x000fe200078e0220 */
[----:B------:R-:W-:Y:S01]  /*7ff0*/  SHF.R.S32.HI R3, RZ, 0x18, R121 ;  /* 0x00000018ff037819 */ /* 0x000fe20000011479 */
[C---:B------:R-:W-:Y:S01]  /*8000*/  IMAD R34, R78.reuse, R38, RZ ;  /* 0x000000264e227224 */ /* 0x040fe200078e02ff */
[----:B------:R-:W-:Y:S01]  /*8010*/  I2IP.S8.S32.SAT R19, R35, R30, RZ ;  /* 0x0000001e23137239 */ /* 0x000fe200000014ff */
[----:B------:R-:W-:Y:S01]  /*8020*/  IMAD R39, R78, R39, RZ ;  /* 0x000000274e277224 */ /* 0x000fe200078e02ff */
[----:B------:R-:W-:Y:S01]  /*8030*/  SHF.R.S32.HI R98, RZ, 0x18, R99 ;  /* 0x00000018ff627819 */ /* 0x000fe20000011463 */
[----:B------:R-:W-:Y:S01]  /*8040*/  IMAD R33, R0, R82, R33 ;  /* 0x0000005200217224 */ /* 0x000fe200078e0221 */
[----:B------:R-:W-:Y:S01]  /*8050*/  I2IP.S8.S32.SAT R19, R29, R28, R19 ;  /* 0x0000001c1d137239 */ /* 0x000fe20000001413 */
[-C--:B------:R-:W-:Y:S01]  /*8060*/  IMAD R34, R3, R82.reuse, R34 ;  /* 0x0000005203227224 */ /* 0x080fe200078e0222 */
[----:B------:R-:W-:Y:S01]  /*8070*/  SHF.R.S32.HI R0, RZ, 0x18, R119 ;  /* 0x00000018ff007819 */ /* 0x000fe20000011477 */
[----:B------:R-:W-:Y:S01]  /*8080*/  IMAD R39, R91, R82, R39 ;  /* 0x000000525b277224 */ /* 0x000fe200078e0227 */
[----:B------:R-:W-:Y:S01]  /*8090*/  MOV R3, R117 ;  /* 0x0000007500037202 */ /* 0x000fe20000000f00 */
[C---:B------:R-:W-:Y:S01]  /*80a0*/  IMAD R38, R78.reuse, R42, RZ ;  /* 0x0000002a4e267224 */ /* 0x040fe200078e02ff */
[----:B------:R1:W-:Y:S01]  /*80b0*/  STS.128 [R172+0x6200], R16 ;  /* 0x00620010ac007388 */ /* 0x0003e20000000c00 */
        /* <DEDUP_REMOVED lines=8> */
[-C--:B------:R-:W-:Y:S01]  /*8140*/  IMAD R43, R92, R82.reuse, R43 ;  /* 0x000000525c2b7224 */ /* 0x080fe200078e022b */
[----:B------:R-:W-:Y:S01]  /*8150*/  SHF.R.S32.HI R7, RZ, 0x18, R112 ;  /* 0x00000018ff077819 */ /* 0x000fe20000011470 */
[----:B------:R-:W-:Y:S01]  /*8160*/  IMAD R40, R3, R82, R40 ;  /* 0x0000005203287224 */ /* 0x000fe200078e0228 */
[----:B------:R-:W-:Y:S01]  /*8170*/  SHF.R.S32.HI R3, RZ, 0x18, R115 ;  /* 0x00000018ff037819 */ /* 0x000fe20000011473 */
[C---:B------:R-:W-:Y:S01]  /*8180*/  IMAD R42, R78.reuse, R46, RZ ;  /* 0x0000002e4e2a7224 */ /* 0x040fe200078e02ff */
[----:B------:R-:W-:Y:S01]  /*8190*/  I2IP.S8.S32.SAT R38, R43, R38, RZ ;  /* 0x000000262b267239 */ /* 0x000fe200000014ff */
[----:B------:R-:W-:Y:S01]  /*81a0*/  IMAD R47, R78, R47, RZ ;  /* 0x0000002f4e2f7224 */ /* 0x000fe200078e02ff */
[----:B------:R-:W-:Y:S01]  /*81b0*/  SHF.L.U32 R100, R99, 0x8, RZ ;  /* 0x0000000863647819 */ /* 0x000fe200000006ff */
[----:B------:R-:W-:Y:S01]  /*81c0*/  IMAD R41, R0, R82, R41 ;  /* 0x0000005200297224 */ /* 0x000fe200078e0229 */
[----:B------:R-:W-:Y:S01]  /*81d0*/  I2IP.S8.S32.SAT R33, R37, R36, R38 ;  /* 0x0000002425217239 */ /* 0x000fe20000001426 */
[-C--:B------:R-:W-:Y:S01]  /*81e0*/  IMAD R42, R3, R82.reuse, R42 ;  /* 0x00000052032a7224 */ /* 0x080fe200078e022a */
[----:B------:R-:W-:Y:S01]  /*81f0*/  SHF.R.S32.HI R0, RZ, 0x18, R113 ;  /* 0x00000018ff007819 */ /* 0x000fe20000011471 */
[----:B------:R-:W-:Y:S01]  /*8200*/  IMAD R47, R93, R82, R47 ;  /* 0x000000525d2f7224 */ /* 0x000fe200078e022f */
[----:B------:R-:W-:Y:S01]  /*8210*/  IADD3 R76, PT, PT, R76, 0x1, RZ ;  /* 0x000000014c4c7810 */ /* 0x000fe20007ffe0ff */
[C---:B------:R-:W-:Y:S02]  /*8220*/  IMAD R46, R78.reuse, R50, RZ ;  /* 0x000000324e2e7224 */ /* 0x040fe400078e02ff */
        /* <DEDUP_REMOVED lines=8> */
[----:B------:R-:W-:Y:S02]  /*82b0*/  IMAD.MOV.U32 R3, RZ, RZ, R111 ;  /* 0x000000ffff037224 */ /* 0x000fe400078e006f */
[-C--:B------:R-:W-:Y:S02]  /*82c0*/  IMAD R51, R94, R82.reuse, R51 ;  /* 0x000000525e337224 */ /* 0x080fe400078e0233 */
[----:B------:R-:W-:Y:S01]  /*82d0*/  IMAD R48, R3, R82, R48 ;  /* 0x0000005203307224 */ /* 0x000fe200078e0230 */
[----:B------:R-:W-:Y:S01]  /*82e0*/  SHF.R.S32.HI R3, RZ, 0x18, R109 ;  /* 0x00000018ff037819 */ /* 0x000fe2000001146d */
[C---:B------:R-:W-:Y:S01]  /*82f0*/  IMAD R50, R78.reuse, R54, RZ ;  /* 0x000000364e327224 */ /* 0x040fe200078e02ff */
[----:B------:R-:W-:Y:S01]  /*8300*/  I2IP.S8.S32.SAT R35, R51, R46, RZ ;  /* 0x0000002e33237239 */ /* 0x000fe200000014ff */
[----:B------:R-:W-:Y:S02]  /*8310*/  IMAD R55, R78, R55, RZ ;  /* 0x000000374e377224 */ /* 0x000fe400078e02ff */
[----:B------:R-:W-:Y:S01]  /*8320*/  IMAD R49, R0, R82, R49 ;  /* 0x0000005200317224 */ /* 0x000fe200078e0231 */
[----:B------:R-:W-:Y:S01]  /*8330*/  I2IP.S8.S32.SAT R35, R45, R44, R35 ;  /* 0x0000002c2d237239 */ /* 0x000fe20000001423 */
[-C--:B------:R-:W-:Y:S01]  /*8340*/  IMAD R50, R3, R82.reuse, R50 ;  /* 0x0000005203327224 */ /* 0x080fe200078e0232 */
[----:B------:R-:W-:Y:S01]  /*8350*/  SHF.R.S32.HI R0, RZ, 0x18, R107 ;  /* 0x00000018ff007819 */ /* 0x000fe2000001146b */
[----:B------:R-:W-:Y:S01]  /*8360*/  IMAD R55, R95, R82, R55 ;  /* 0x000000525f377224 */ /* 0x000fe200078e0237 */
[----:B------:R-:W-:Y:S01]  /*8370*/  SHF.R.S32.HI R3, RZ, 0x18, R106 ;  /* 0x00000018ff037819 */ /* 0x000fe2000001146a */
        /* <DEDUP_REMOVED lines=11> */
[----:B------:R-:W-:Y:S01]  /*8430*/  SHF.R.S32.HI R3, RZ, 0x18, R103 ;  /* 0x00000018ff037819 */ /* 0x000fe20000011467 */
[----:B------:R-:W-:Y:S02]  /*8440*/  IMAD R58, R78, R62, RZ ;  /* 0x0000003e4e3a7224 */ /* 0x000fe400078e02ff */
[----:B------:R-:W-:Y:S01]  /*8450*/  IMAD R56, R5, R82, R56 ;  /* 0x0000005205387224 */ /* 0x000fe200078e0238 */
[----:B------:R-:W-:Y:S01]  /*8460*/  MOV R5, R102 ;  /* 0x0000006600057202 */ /* 0x000fe20000000f00 */
[----:B------:R-:W-:Y:S01]  /*8470*/  IMAD R57, R0, R82, R57 ;  /* 0x0000005200397224 */ /* 0x000fe200078e0239 */
[----:B------:R-:W-:Y:S01]  /*8480*/  SHF.R.S32.HI R0, RZ, 0x18, R101 ;  /* 0x00000018ff007819 */ /* 0x000fe20000011465 */
[C---:B------:R-:W-:Y:S01]  /*8490*/  IMAD R63, R78.reuse, R63, RZ ;  /* 0x0000003f4e3f7224 */ /* 0x040fe200078e02ff */
[----:B------:R-:W-:Y:S01]  /*84a0*/  I2IP.S8.S32.SAT R54, R59, R54, RZ ;  /* 0x000000363b367239 */ /* 0x000fe200000014ff */
[-C--:B------:R-:W-:Y:S01]  /*84b0*/  IMAD R58, R3, R82.reuse, R58 ;  /* 0x00000052033a7224 */ /* 0x080fe200078e023a */
[----:B------:R-:W-:Y:S01]  /*84c0*/  SHF.R.S32.HI R3, RZ, 0x18, R100 ;  /* 0x00000018ff037819 */ /* 0x000fe20000011464 */
[----:B------:R-:W-:Y:S01]  /*84d0*/  IMAD R63, R97, R82, R63 ;  /* 0x00000052613f7224 */ /* 0x000fe200078e023f */
[----:B------:R-:W-:Y:S01]  /*84e0*/  I2IP.S8.S32.SAT R49, R53, R52, R54 ;  /* 0x0000003435317239 */ /* 0x000fe20000001436 */
        /* <DEDUP_REMOVED lines=19> */
[----:B------:R-:W-:Y:S02]  /*8620*/  UIADD3 UR8, UP0, UPT, UR52, 0x680, URZ ;  /* 0x0000068034087890 */ /* 0x000fe4000ff1e0ff */
[----:B------:R-:W-:Y:S02]  /*8630*/  UIADD3 UR5, UPT, UPT, UR41, 0x40, URZ ;  /* 0x0000004029057890 */ /* 0x000fe4000fffe0ff */
[----:B------:R-:W-:Y:S02]  /*8640*/  UIADD3 UR4, UPT, UPT, UR49, 0x6200, URZ ;  /* 0x0000620031047890 */ /* 0x000fe4000fffe0ff */
[----:B------:R-:W-:Y:S01]  /*8650*/  UIADD3.X UR9, UPT, UPT, URZ, UR53, URZ, UP0, !UPT ;  /* 0x00000035ff097290 */ /* 0x000fe200087fe4ff */
[----:B------:R-:W-:Y:S01]  /*8660*/  UMOV UR6, UR42 ;  /* 0x0000002a00067c82 */ /* 0x000fe20008000000 */
[----:B------:R-:W-:Y:S07]  /*8670*/  UMOV UR7, UR36 ;  /* 0x0000002400077c82 */ /* 0x000fee0008000000 */
[----:B------:R2:W-:Y:S01]  /*8680*/  UTMASTG.3D [UR4], [UR8] ;  /* 0x00000004080073b5 */ /* 0x0005e20008010000 */
[----:B------:R0:W-:Y:S01]  /*8690*/  UTMACMDFLUSH ;  /* 0x00000000000079b7 */ /* 0x0001e20000000000 */
[----:B--2---:R-:W-:Y:S04]  /*86a0*/  DEPBAR.LE SB0, 0x1 ;  /* 0x000080400000791a */ /* 0x004fe80000000000 */
.L_x_112:
[----:B------:R-:W-:Y:S05]  /*86b0*/  BSYNC.RECONVERGENT B0 ;  /* 0x0000000000007941 */ /* 0x000fea0003800200 */
.L_x_111:
[----:B------:R-:W-:Y:S01]  /*86c0*/  BAR.SYNC.DEFER_BLOCKING 0x1, 0x80 ;  /* 0x0042000000007b1d */ /* 0x000fe20000010000 */
[----:B------:R-:W-:Y:S01]  /*86d0*/  ISETP.NE.AND P2, PT, R168, RZ, PT ;  /* 0x000000ffa800720c */ /* 0x000fe20003f45270 */
[----:B------:R-:W-:Y:S01]  /*86e0*/  IMAD.IADD R20, R75, 0x1, R150 ;  /* 0x000000014b147824 */ /* 0x000fe200078e0296 */
[----:B------:R-:W-:Y:S01]  /*86f0*/  ISETP.NE.AND P0, PT, R169, 0x2, PT ;  /* 0x00000002a900780c */ /* 0x000fe20003f05270 */
[----:B------:R-:W-:Y:S01]  /*8700*/  IMAD.IADD R21, R77, 0x1, R152 ;  /* 0x000000014d157824 */ /* 0x000fe200078e0298 */
[----:B------:R-:W-:Y:S02]  /*8710*/  ISETP.NE.AND P1, PT, R76, 0x4, PT ;  /* 0x000000044c00780c */ /* 0x000fe40003f25270 */
[----:B------:R-:W-:Y:S02]  /*8720*/  SEL R0, RZ, 0x1, P0 ;  /* 0x00000001ff007807 */ /* 0x000fe40000000000 */
[----:B------:R-:W-:Y:S02]  /*8730*/  SEL R3, RZ, 0x1, P1 ;  /* 0x00000001ff037807 */ /* 0x000fe40000800000 */
[----:B------:R-:W-:Y:S02]  /*8740*/  LOP3.LUT R161, R161, R0, RZ, 0x3c, !PT ;  /* 0x00000000a1a17212 */ /* 0x000fe400078e3cff */
[----:B------:R-:W-:Y:S02]  /*8750*/  LOP3.LUT R162, R162, R3, RZ, 0x3c, !PT ;  /* 0x00000003a2a27212 */ /* 0x000fe400078e3cff */
[----:B------:R-:W-:Y:S02]  /*8760*/  @P2 R2UR UR36, R158 ;  /* 0x000000009e2422ca */ /* 0x000fe400000e0000 */
[----:B------:R-:W-:Y:S02]  /*8770*/  SEL R169, R169, RZ, P0 ;  /* 0x000000ffa9a97207 */ /* 0x000fe40000000000 */
[----:B------:R-:W-:Y:S01]  /*8780*/  SEL R76, R76, RZ, P1 ;  /* 0x000000ff4c4c7207 */ /* 0x000fe20000800000 */
[----:B------:R-:W-:Y:S10]  /*8790*/  @P2 BRA `(.L_x_113) ;  /* 0xffffffc400842947 */ /* 0x000ff4000383ffff */
[----:B------:R-:W-:Y:S05]  /*87a0*/  EXIT ;  /* 0x000000000000794d */ /* 0x000fea0003800000 */
.L_x_20:
[----:B--2---:R2:W1:Y:S02]  /*87b0*/  SYNCS.PHASECHK.TRANS64.TRYWAIT P0, [R3+URZ+0x160], R2 ;  /* 0x00016002030075a7 */ /* 0x00446400080011ff */
[----:B-1----:R-:W-:Y:S05]  /*87c0*/  @!P0 NANOSLEEP.SYNCS 0x989680 ;  /* 0x009896800000895d */ /* 0x002fea0003900000 */
[----:B------:R-:W1:Y:S02]  /*87d0*/  @!P0 SYNCS.PHASECHK.TRANS64 P0, [R3+URZ+0x160], R2 ;  /* 0x00016002030085a7 */ /* 0x000e6400080010ff */
[----:B-1----:R-:W-:Y:S05]  /*87e0*/  @!P0 BRA `(.L_x_20) ;  /* 0xfffffffc00f08947 */ /* 0x002fea000383ffff */
[----:B------:R-:W-:Y:S05]  /*87f0*/  BRA `(.L_x_114) ;  /* 0xffffff8c00b87947 */ /* 0x000fea000383ffff */
.L_x_23:
[----:B-1----:R-:W-:-:S07]  /*8800*/  MOV R2, UR33 ;  /* 0x0000002100027c02 */ /* 0x002fce0008000f00 */
.L_x_115:
[----:B-1----:R1:W2:Y:S02]  /*8810*/  SYNCS.PHASECHK.TRANS64.TRYWAIT P0, [R2+URZ+0x60], R5 ;  /* 0x00006005020075a7 */ /* 0x0022a400080011ff */
[----:B--2---:R-:W-:Y:S05]  /*8820*/  @!P0 NANOSLEEP.SYNCS 0x989680 ;  /* 0x009896800000895d */ /* 0x004fea0003900000 */
[----:B------:R-:W2:Y:S02]  /*8830*/  @!P0 SYNCS.PHASECHK.TRANS64 P0, [R2+URZ+0x60], R5 ;  /* 0x00006005020085a7 */ /* 0x000ea400080010ff */
[----:B--2---:R-:W-:Y:S05]  /*8840*/  @!P0 BRA `(.L_x_115) ;  /* 0xfffffffc00f08947 */ /* 0x004fea000383ffff */
[----:B------:R-:W-:Y:S05]  /*8850*/  BRA `(.L_x_22) ;  /* 0xffffff9000087947 */ /* 0x000fea000383ffff */
.L_x_29:
[----:B-1----:R-:W-:-:S07]  /*8860*/  MOV R2, UR17 ;  /* 0x0000001100027c02 */ /* 0x002fce0008000f00 */
.L_x_116:
[----:B-1----:R1:W2:Y:S02]  /*8870*/  SYNCS.PHASECHK.TRANS64.TRYWAIT P0, [R2+URZ+0x60], R5 ;  /* 0x00006005020075a7 */ /* 0x0022a400080011ff */
[----:B--2---:R-:W-:Y:S05]  /*8880*/  @!P0 NANOSLEEP.SYNCS 0x989680 ;  /* 0x009896800000895d */ /* 0x004fea0003900000 */
[----:B------:R-:W2:Y:S02]  /*8890*/  @!P0 SYNCS.PHASECHK.TRANS64 P0, [R2+URZ+0x60], R5 ;  /* 0x00006005020085a7 */ /* 0x000ea400080010ff */
[----:B--2---:R-:W-:Y:S05]  /*88a0*/  @!P0 BRA `(.L_x_116) ;  /* 0xfffffffc00f08947 */ /* 0x004fea000383ffff */
[----:B------:R-:W-:Y:S05]  /*88b0*/  BRA `(.L_x_28) ;  /* 0xffffff9000ac7947 */ /* 0x000fea000383ffff */
.L_x_33:
[----:B-1----:R1:W2:Y:S02]  /*88c0*/  SYNCS.PHASECHK.TRANS64.TRYWAIT P0, [R2+URZ+0xf0], R3 ;  /* 0x0000f003020075a7 */ /* 0x0022a400080011ff */
[----:B--2---:R-:W-:Y:S05]  /*88d0*/  @!P0 NANOSLEEP.SYNCS 0x989680 ;  /* 0x009896800000895d */ /* 0x004fea0003900000 */
[----:B------:R-:W2:Y:S02]  /*88e0*/  @!P0 SYNCS.PHASECHK.TRANS64 P0, [R2+URZ+0xf0], R3 ;  /* 0x0000f003020085a7 */ /* 0x000ea400080010ff */
[----:B--2---:R-:W-:Y:S05]  /*88f0*/  @!P0 BRA `(.L_x_33) ;  /* 0xfffffffc00f08947 */ /* 0x004fea000383ffff */
[----:B------:R-:W-:Y:S05]  /*8900*/  BRA `(.L_x_117) ;  /* 0xffffff9400387947 */ /* 0x000fea000383ffff */
.L_x_37:
[----:B----4-:R-:W-:-:S07]  /*8910*/  MOV R0, UR5 ;  /* 0x0000000500007c02 */ /* 0x010fce0008000f00 */
.L_x_118:
[----:B-1----:R1:W2:Y:S02]  /*8920*/  SYNCS.PHASECHK.TRANS64.TRYWAIT P0, [R0+URZ], R3 ;  /* 0x00000003000075a7 */ /* 0x0022a400080011ff */
[----:B--2---:R-:W-:Y:S05]  /*8930*/  @!P0 NANOSLEEP.SYNCS 0x989680 ;  /* 0x009896800000895d */ /* 0x004fea0003900000 */
[----:B------:R-:W2:Y:S02]  /*8940*/  @!P0 SYNCS.PHASECHK.TRANS64 P0, [R0+URZ], R3 ;  /* 0x00000003000085a7 */ /* 0x000ea400080010ff */
[----:B--2---:R-:W-:Y:S05]  /*8950*/  @!P0 BRA `(.L_x_118) ;  /* 0xfffffffc00f08947 */ /* 0x004fea000383ffff */
[----:B------:R-:W-:Y:S05]  /*8960*/  BRA `(.L_x_119) ;  /* 0xffffff9800a87947 */ /* 0x000fea000383ffff */
.L_x_38:
[----:B----4-:R-:W-:-:S07]  /*8970*/  MOV R0, UR5 ;  /* 0x0000000500007c02 */ /* 0x010fce0008000f00 */
.L_x_120:
[----:B-1----:R1:W2:Y:S02]  /*8980*/  SYNCS.PHASECHK.TRANS64.TRYWAIT P0, [R0+URZ], R3 ;  /* 0x00000003000075a7 */ /* 0x0022a400080011ff */
[----:B--2---:R-:W-:Y:S05]  /*8990*/  @!P0 NANOSLEEP.SYNCS 0x989680 ;  /* 0x009896800000895d */ /* 0x004fea0003900000 */
[----:B------:R-:W2:Y:S02]  /*89a0*/  @!P0 SYNCS.PHASECHK.TRANS64 P0, [R0+URZ], R3 ;  /* 0x00000003000085a7 */ /* 0x000ea400080010ff */
[----:B--2---:R-:W-:Y:S05]  /*89b0*/  @!P0 BRA `(.L_x_120) ;  /* 0xfffffffc00f08947 */ /* 0x004fea000383ffff */
[----:B------:R-:W-:Y:S05]  /*89c0*/  BRA `(.L_x_121) ;  /* 0xffffff9800b47947 */ /* 0x000fea000383ffff */
.L_x_39:
[----:B----4-:R-:W-:-:S07]  /*89d0*/  MOV R0, UR5 ;  /* 0x0000000500007c02 */ /* 0x010fce0008000f00 */
.L_x_122:
[----:B-1----:R1:W2:Y:S02]  /*89e0*/  SYNCS.PHASECHK.TRANS64.TRYWAIT P0, [R0+URZ], R3 ;  /* 0x00000003000075a7 */ /* 0x0022a400080011ff */
[----:B--2---:R-:W-:Y:S05]  /*89f0*/  @!P0 NANOSLEEP.SYNCS 0x989680 ;  /* 0x009896800000895d */ /* 0x004fea0003900000 */
[----:B------:R-:W2:Y:S02]  /*8a00*/  @!P0 SYNCS.PHASECHK.TRANS64 P0, [R0+URZ], R3 ;  /* 0x00000003000085a7 */ /* 0x000ea400080010ff */
[----:B--2---:R-:W-:Y:S05]  /*8a10*/  @!P0 BRA `(.L_x_122) ;  /* 0xfffffffc00f08947 */ /* 0x004fea000383ffff */
[----:B------:R-:W-:Y:S05]  /*8a20*/  BRA `(.L_x_123) ;  /* 0xffffff9800c07947 */ /* 0x000fea000383ffff */
.L_x_40:
[----:B----4-:R-:W-:-:S07]  /*8a30*/  MOV R0, UR5 ;  /* 0x0000000500007c02 */ /* 0x010fce0008000f00 */
.L_x_124:
[----:B-1----:R1:W2:Y:S02]  /*8a40*/  SYNCS.PHASECHK.TRANS64.TRYWAIT P0, [R0+URZ], R3 ;  /* 0x00000003000075a7 */ /* 0x0022a400080011ff */
[----:B--2---:R-:W-:Y:S05]  /*8a50*/  @!P0 NANOSLEEP.SYNCS 0x989680 ;  /* 0x009896800000895d */ /* 0x004fea0003900000 */
[----:B------:R-:W2:Y:S02]  /*8a60*/  @!P0 SYNCS.PHASECHK.TRANS64 P0, [R0+URZ], R3 ;  /* 0x00000003000085a7 */ /* 0x000ea400080010ff */
[----:B--2---:R-:W-:Y:S05]  /*8a70*/  @!P0 BRA `(.L_x_124) ;  /* 0xfffffffc00f08947 */ /* 0x004fea000383ffff */
[----:B------:R-:W-:Y:S05]  /*8a80*/  BRA `(.L_x_125) ;  /* 0xffffff9800cc7947 */ /* 0x000fea000383ffff */
.L_x_41:
[----:B----4-:R-:W-:-:S07]  /*8a90*/  MOV R0, UR5 ;  /* 0x0000000500007c02 */ /* 0x010fce0008000f00 */
.L_x_126:
[----:B-1----:R1:W2:Y:S02]  /*8aa0*/  SYNCS.PHASECHK.TRANS64.TRYWAIT P0, [R0+URZ], R3 ;  /* 0x00000003000075a7 */ /* 0x0022a400080011ff */
[----:B--2---:R-:W-:Y:S05]  /*8ab0*/  @!P0 NANOSLEEP.SYNCS 0x989680 ;  /* 0x009896800000895d */ /* 0x004fea0003900000 */
[----:B------:R-:W2:Y:S02]  /*8ac0*/  @!P0 SYNCS.PHASECHK.TRANS64 P0, [R0+URZ], R3 ;  /* 0x00000003000085a7 */ /* 0x000ea400080010ff */
[----:B--2---:R-:W-:Y:S05]  /*8ad0*/  @!P0 BRA `(.L_x_126) ;  /* 0xfffffffc00f08947 */ /* 0x004fea000383ffff */
[----:B------:R-:W-:Y:S05]  /*8ae0*/  BRA `(.L_x_127) ;  /* 0xffffff9800d87947 */ /* 0x000fea000383ffff */
.L_x_42:
[----:B----4-:R-:W-:-:S07]  /*8af0*/  MOV R0, UR5 ;  /* 0x0000000500007c02 */ /* 0x010fce0008000f00 */
.L_x_128:
[----:B-1----:R1:W2:Y:S02]  /*8b00*/  SYNCS.PHASECHK.TRANS64.TRYWAIT P0, [R0+URZ], R3 ;  /* 0x00000003000075a7 */ /* 0x0022a400080011ff */
[----:B--2---:R-:W-:Y:S05]  /*8b10*/  @!P0 NANOSLEEP.SYNCS 0x989680 ;  /* 0x009896800000895d */ /* 0x004fea0003900000 */
[----:B------:R-:W2:Y:S02]  /*8b20*/  @!P0 SYNCS.PHASECHK.TRANS64 P0, [R0+URZ], R3 ;  /* 0x00000003000085a7 */ /* 0x000ea400080010ff */
[----:B--2---:R-:W-:Y:S05]  /*8b30*/  @!P0 BRA `(.L_x_128) ;  /* 0xfffffffc00f08947 */ /* 0x004fea000383ffff */
[----:B------:R-:W-:Y:S05]  /*8b40*/  BRA `(.L_x_129) ;  /* 0xffffff9800e47947 */ /* 0x000fea000383ffff */
.L_x_43:
[----:B----4-:R-:W-:-:S07]  /*8b50*/  MOV R0, UR5 ;  /* 0x0000000500007c02 */ /* 0x010fce0008000f00 */
.L_x_130:
[----:B-1----:R1:W2:Y:S02]  /*8b60*/  SYNCS.PHASECHK.TRANS64.TRYWAIT P0, [R0+URZ], R3 ;  /* 0x00000003000075a7 */ /* 0x0022a400080011ff */
[----:B--2---:R-:W-:Y:S05]  /*8b70*/  @!P0 NANOSLEEP.SYNCS 0x989680 ;  /* 0x009896800000895d */ /* 0x004fea0003900000 */
[----:B------:R-:W2:Y:S02]  /*8b80*/  @!P0 SYNCS.PHASECHK.TRANS64 P0, [R0+URZ], R3 ;  /* 0x00000003000085a7 */ /* 0x000ea400080010ff */
[----:B--2---:R-:W-:Y:S05]  /*8b90*/  @!P0 BRA `(.L_x_130) ;  /* 0xfffffffc00f08947 */ /* 0x004fea000383ffff */
[----:B------:R-:W-:Y:S05]  /*8ba0*/  BRA `(.L_x_131) ;  /* 0xffffff9800f07947 */ /* 0x000fea000383ffff */
.L_x_44:
[----:B----4-:R-:W-:-:S07]  /*8bb0*/  MOV R0, UR5 ;  /* 0x0000000500007c02 */ /* 0x010fce0008000f00 */
.L_x_132:
[----:B-1----:R1:W2:Y:S02]  /*8bc0*/  SYNCS.PHASECHK.TRANS64.TRYWAIT P0, [R0+URZ], R3 ;  /* 0x00000003000075a7 */ /* 0x0022a400080011ff */
[----:B--2---:R-:W-:Y:S05]  /*8bd0*/  @!P0 NANOSLEEP.SYNCS 0x989680 ;  /* 0x009896800000895d */ /* 0x004fea0003900000 */
[----:B------:R-:W2:Y:S02]  /*8be0*/  @!P0 SYNCS.PHASECHK.TRANS64 P0, [R0+URZ], R3 ;  /* 0x00000003000085a7 */ /* 0x000ea400080010ff */
[----:B--2---:R-:W-:Y:S05]  /*8bf0*/  @!P0 BRA `(.L_x_132) ;  /* 0xfffffffc00f08947 */ /* 0x004fea000383ffff */
[----:B------:R-:W-:Y:S05]  /*8c00*/  BRA `(.L_x_133) ;  /* 0xffffff9800fc7947 */ /* 0x000fea000383ffff */
.L_x_45:
[----:B----4-:R-:W-:-:S07]  /*8c10*/  MOV R0, UR5 ;  /* 0x0000000500007c02 */ /* 0x010fce0008000f00 */
.L_x_134:
[----:B-1----:R1:W2:Y:S02]  /*8c20*/  SYNCS.PHASECHK.TRANS64.TRYWAIT P0, [R0+URZ], R3 ;  /* 0x00000003000075a7 */ /* 0x0022a400080011ff */
[----:B--2---:R-:W-:Y:S05]  /*8c30*/  @!P0 NANOSLEEP.SYNCS 0x989680 ;  /* 0x009896800000895d */ /* 0x004fea0003900000 */
[----:B------:R-:W2:Y:S02]  /*8c40*/  @!P0 SYNCS.PHASECHK.TRANS64 P0, [R0+URZ], R3 ;  /* 0x00000003000085a7 */ /* 0x000ea400080010ff */
[----:B--2---:R-:W-:Y:S05]  /*8c50*/  @!P0 BRA `(.L_x_134) ;  /* 0xfffffffc00f08947 */ /* 0x004fea000383ffff */
[----:B------:R-:W-:Y:S05]  /*8c60*/  BRA `(.L_x_135) ;  /* 0xffffff9c00087947 */ /* 0x000fea000383ffff */
.L_x_46:
[----:B----4-:R-:W-:-:S07]  /*8c70*/  MOV R0, UR5 ;  /* 0x0000000500007c02 */ /* 0x010fce0008000f00 */
.L_x_136:
[----:B-1----:R1:W2:Y:S02]  /*8c80*/  SYNCS.PHASECHK.TRANS64.TRYWAIT P0, [R0+URZ], R3 ;  /* 0x00000003000075a7 */ /* 0x0022a400080011ff */
[----:B--2---:R-:W-:Y:S05]  /*8c90*/  @!P0 NANOSLEEP.SYNCS 0x989680 ;  /* 0x009896800000895d */ /* 0x004fea0003900000 */
[----:B------:R-:W2:Y:S02]  /*8ca0*/  @!P0 SYNCS.PHASECHK.TRANS64 P0, [R0+URZ], R3 ;  /* 0x00000003000085a7 */ /* 0x000ea400080010ff */
[----:B--2---:R-:W-:Y:S05]  /*8cb0*/  @!P0 BRA `(.L_x_136) ;  /* 0xfffffffc00f08947 */ /* 0x004fea000383ffff */
[----:B------:R-:W-:Y:S05]  /*8cc0*/  BRA `(.L_x_137) ;  /* 0xffffff9c00147947 */ /* 0x000fea000383ffff */
.L_x_47:
[----:B----4-:R-:W-:-:S07]  /*8cd0*/  MOV R0, UR5 ;  /* 0x0000000500007c02 */ /* 0x010fce0008000f00 */
.L_x_138:
[----:B-1----:R1:W2:Y:S02]  /*8ce0*/  SYNCS.PHASECHK.TRANS64.TRYWAIT P0, [R0+URZ], R3 ;  /* 0x00000003000075a7 */ /* 0x0022a400080011ff */
[----:B--2---:R-:W-:Y:S05]  /*8cf0*/  @!P0 NANOSLEEP.SYNCS 0x989680 ;  /* 0x009896800000895d */ /* 0x004fea0003900000 */
[----:B------:R-:W2:Y:S02]  /*8d00*/  @!P0 SYNCS.PHASECHK.TRANS64 P0, [R0+URZ], R3 ;  /* 0x00000003000085a7 */ /* 0x000ea400080010ff */
[----:B--2---:R-:W-:Y:S05]  /*8d10*/  @!P0 BRA `(.L_x_138) ;  /* 0xfffffffc00f08947 */ /* 0x004fea000383ffff */
[----:B------:R-:W-:Y:S05]  /*8d20*/  BRA `(.L_x_139) ;  /* 0xffffff9c00207947 */ /* 0x000fea000383ffff */
.L_x_50:
[----:B-1----:R1:W2:Y:S02]  /*8d30*/  SYNCS.PHASECHK.TRANS64.TRYWAIT P0, [R0+URZ+0x150], R5 ;  /* 0x00015005000075a7 */ /* 0x0022a400080011ff */
[----:B--2---:R-:W-:Y:S05]  /*8d40*/  @!P0 NANOSLEEP.SYNCS 0x989680 ;  /* 0x009896800000895d */ /* 0x004fea0003900000 */
[----:B------:R-:W2:Y:S02]  /*8d50*/  @!P0 SYNCS.PHASECHK.TRANS64 P0, [R0+URZ+0x150], R5 ;  /* 0x00015005000085a7 */ /* 0x000ea400080010ff */
[----:B--2---:R-:W-:Y:S05]  /*8d60*/  @!P0 BRA `(.L_x_50) ;  /* 0xfffffffc00f08947 */ /* 0x004fea000383ffff */
[----:B------:R-:W-:Y:S05]  /*8d70*/  BRA `(.L_x_140) ;  /* 0xffffff9c007c7947 */ /* 0x000fea000383ffff */
.L_x_51:
[----:B------:R-:W-:-:S07]  /*8d80*/  MOV R0, UR5 ;  /* 0x0000000500007c02 */ /* 0x000fce0008000f00 */
.L_x_141:
[----:B-1----:R1:W2:Y:S02]  /*8d90*/  SYNCS.PHASECHK.TRANS64.TRYWAIT P0, [R0+URZ+0x100], R5 ;  /* 0x00010005000075a7 */ /* 0x0022a400080011ff */
[----:B--2---:R-:W-:Y:S05]  /*8da0*/  @!P0 NANOSLEEP.SYNCS 0x989680 ;  /* 0x009896800000895d */ /* 0x004fea0003900000 */
[----:B------:R-:W2:Y:S02]  /*8db0*/  @!P0 SYNCS.PHASECHK.TRANS64 P0, [R0+URZ+0x100], R5 ;  /* 0x00010005000085a7 */ /* 0x000ea400080010ff */
[----:B--2---:R-:W-:Y:S05]  /*8dc0*/  @!P0 BRA `(.L_x_141) ;  /* 0xfffffffc00f08947 */ /* 0x004fea000383ffff */
[----:B------:R-:W-:Y:S05]  /*8dd0*/  BRA `(.L_x_142) ;  /* 0xffffff9c008c7947 */ /* 0x000fea000383ffff */
.L_x_52:
[----:B-1----:R1:W2:Y:S02]  /*8de0*/  SYNCS.PHASECHK.TRANS64.TRYWAIT P1, [R0+URZ+0xf0], R5 ;  /* 0x0000f005000075a7 */ /* 0x0022a400080211ff */
[----:B--2---:R-:W-:Y:S05]  /*8df0*/  @!P1 NANOSLEEP.SYNCS 0x989680 ;  /* 0x009896800000995d */ /* 0x004fea0003900000 */
[----:B------:R-:W2:Y:S02]  /*8e00*/  @!P1 SYNCS.PHASECHK.TRANS64 P1, [R0+URZ+0xf0], R5 ;  /* 0x0000f005000095a7 */ /* 0x000ea400080210ff */
[----:B--2---:R-:W-:Y:S05]  /*8e10*/  @!P1 BRA `(.L_x_52) ;  /* 0xfffffffc00f09947 */ /* 0x004fea000383ffff */
[----:B------:R-:W-:Y:S05]  /*8e20*/  BRA `(.L_x_143) ;  /* 0xffffff9c00bc7947 */ /* 0x000fea000383ffff */
.L_x_55:
[----:B------:R-:W-:-:S07]  /*8e30*/  MOV R0, UR5 ;  /* 0x0000000500007c02 */ /* 0x000fce0008000f00 */
.L_x_144:
[----:B-1----:R1:W2:Y:S02]  /*8e40*/  SYNCS.PHASECHK.TRANS64.TRYWAIT P0, [R0+URZ+0x100], R3 ;  /* 0x00010003000075a7 */ /* 0x0022a400080011ff */
[----:B--2---:R-:W-:Y:S05]  /*8e50*/  @!P0 NANOSLEEP.SYNCS 0x989680 ;  /* 0x009896800000895d */ /* 0x004fea0003900000 */
[----:B------:R-:W2:Y:S02]  /*8e60*/  @!P0 SYNCS.PHASECHK.TRANS64 P0, [R0+URZ+0x100], R3 ;  /* 0x00010003000085a7 */ /* 0x000ea400080010ff */
[----:B--2---:R-:W-:Y:S05]  /*8e70*/  @!P0 BRA `(.L_x_144) ;  /* 0xfffffffc00f08947 */ /* 0x004fea000383ffff */
[----:B------:R-:W-:Y:S05]  /*8e80*/  BRA `(.L_x_54) ;  /* 0xffffffa000107947 */ /* 0x000fea000383ffff */
.L_x_62:
[----:B-1----:R1:W2:Y:S02]  /*8e90*/  SYNCS.PHASECHK.TRANS64.TRYWAIT P1, [R0+URZ+0xf0], R5 ;  /* 0x0000f005000075a7 */ /* 0x0022a400080211ff */
[----:B--2---:R-:W-:Y:S05]  /*8ea0*/  @!P1 NANOSLEEP.SYNCS 0x989680 ;  /* 0x009896800000995d */ /* 0x004fea0003900000 */
[----:B------:R-:W2:Y:S02]  /*8eb0*/  @!P1 SYNCS.PHASECHK.TRANS64 P1, [R0+URZ+0xf0], R5 ;  /* 0x0000f005000095a7 */ /* 0x000ea400080210ff */
[----:B--2---:R-:W-:Y:S05]  /*8ec0*/  @!P1 BRA `(.L_x_62) ;  /* 0xfffffffc00f09947 */ /* 0x004fea000383ffff */
[----:B------:R-:W-:Y:S05]  /*8ed0*/  BRA `(.L_x_145) ;  /* 0xffffffa4006c7947 */ /* 0x000fea000383ffff */
.L_x_63:
[----:B------:R-:W-:-:S07]  /*8ee0*/  MOV R3, UR8 ;  /* 0x0000000800037c02 */ /* 0x000fce0008000f00 */
.L_x_146:
[----:B-1----:R1:W2:Y:S02]  /*8ef0*/  SYNCS.PHASECHK.TRANS64.TRYWAIT P0, [R3+URZ+0x130], R0 ;  /* 0x00013000030075a7 */ /* 0x0022a400080011ff */
[----:B--2---:R-:W-:Y:S05]  /*8f00*/  @!P0 NANOSLEEP.SYNCS 0x989680 ;  /* 0x009896800000895d */ /* 0x004fea0003900000 */
[----:B------:R-:W2:Y:S02]  /*8f10*/  @!P0 SYNCS.PHASECHK.TRANS64 P0, [R3+URZ+0x130], R0 ;  /* 0x00013000030085a7 */ /* 0x000ea400080010ff */
[----:B--2---:R-:W-:Y:S05]  /*8f20*/  @!P0 BRA `(.L_x_146) ;  /* 0xfffffffc00f08947 */ /* 0x004fea000383ffff */
[----:B------:R-:W-:Y:S05]  /*8f30*/  BRA `(.L_x_147) ;  /* 0xffffffa400a47947 */ /* 0x000fea000383ffff */
.L_x_66:
[----:B------:R-:W-:Y:S07]  /*8f40*/  MOV R0, UR7 ;  /* 0x0000000700007c02 */ /* 0x000fee0008000f00 */
.L_x_148:
[----:B-1----:R1:W2:Y:S02]  /*8f50*/  SYNCS.PHASECHK.TRANS64.TRYWAIT P0, [R0+URZ], R3 ;  /* 0x00000003000075a7 */ /* 0x0022a400080011ff */
[----:B--2---:R-:W-:Y:S05]  /*8f60*/  @!P0 NANOSLEEP.SYNCS 0x989680 ;  /* 0x009896800000895d */ /* 0x004fea0003900000 */
[----:B------:R-:W2:Y:S02]  /*8f70*/  @!P0 SYNCS.PHASECHK.TRANS64 P0, [R0+URZ], R3 ;  /* 0x00000003000085a7 */ /* 0x000ea400080010ff */
[----:B--2---:R-:W-:Y:S05]  /*8f80*/  @!P0 BRA `(.L_x_148) ;  /* 0xfffffffc00f08947 */ /* 0x004fea000383ffff */
[----:B------:R-:W-:Y:S05]  /*8f90*/  BRA `(.L_x_65) ;  /* 0xffffffa400c07947 */ /* 0x000fea000383ffff */
.L_x_69:
[----:B------:R-:W-:-:S07]  /*8fa0*/  MOV R0, UR5 ;  /* 0x0000000500007c02 */ /* 0x000fce0008000f00 */
.L_x_149:
[----:B--2---:R2:W3:Y:S02]  /*8fb0*/  SYNCS.PHASECHK.TRANS64.TRYWAIT P0, [R0+URZ], R3 ;  /* 0x00000003000075a7 */ /* 0x0044e400080011ff */
[----:B---3--:R-:W-:Y:S05]  /*8fc0*/  @!P0 NANOSLEEP.SYNCS 0x989680 ;  /* 0x009896800000895d */ /* 0x008fea0003900000 */
[----:B------:R-:W3:Y:S02]  /*8fd0*/  @!P0 SYNCS.PHASECHK.TRANS64 P0, [R0+URZ], R3 ;  /* 0x00000003000085a7 */ /* 0x000ee400080010ff */
[----:B---3--:R-:W-:Y:S05]  /*8fe0*/  @!P0 BRA `(.L_x_149) ;  /* 0xfffffffc00f08947 */ /* 0x008fea000383ffff */
[----:B------:R-:W-:Y:S05]  /*8ff0*/  BRA `(.L_x_150) ;  /* 0xffffffa800747947 */ /* 0x000fea000383ffff */
.L_x_70:
[----:B------:R-:W-:-:S07]  /*9000*/  MOV R0, UR5 ;  /* 0x0000000500007c02 */ /* 0x000fce0008000f00 */
.L_x_151:
[----:B-1----:R1:W2:Y:S02]  /*9010*/  SYNCS.PHASECHK.TRANS64.TRYWAIT P0, [R0+URZ], R3 ;  /* 0x00000003000075a7 */ /* 0x0022a400080011ff */
[----:B--2---:R-:W-:Y:S05]  /*9020*/  @!P0 NANOSLEEP.SYNCS 0x989680 ;  /* 0x009896800000895d */ /* 0x004fea0003900000 */
[----:B------:R-:W2:Y:S02]  /*9030*/  @!P0 SYNCS.PHASECHK.TRANS64 P0, [R0+URZ], R3 ;  /* 0x00000003000085a7 */ /* 0x000ea400080010ff */
[----:B--2---:R-:W-:Y:S05]  /*9040*/  @!P0 BRA `(.L_x_151) ;  /* 0xfffffffc00f08947 */ /* 0x004fea000383ffff */
[----:B------:R-:W-:Y:S05]  /*9050*/  BRA `(.L_x_152) ;  /* 0xffffffa800807947 */ /* 0x000fea000383ffff */
.L_x_71:
[----:B------:R-:W-:-:S07]  /*9060*/  MOV R0, UR5 ;  /* 0x0000000500007c02 */ /* 0x000fce0008000f00 */
.L_x_153:
[----:B-1----:R1:W2:Y:S02]  /*9070*/  SYNCS.PHASECHK.TRANS64.TRYWAIT P0, [R0+URZ], R3 ;  /* 0x00000003000075a7 */ /* 0x0022a400080011ff */
[----:B--2---:R-:W-:Y:S05]  /*9080*/  @!P0 NANOSLEEP.SYNCS 0x989680 ;  /* 0x009896800000895d */ /* 0x004fea0003900000 */
[----:B------:R-:W2:Y:S02]  /*9090*/  @!P0 SYNCS.PHASECHK.TRANS64 P0, [R0+URZ], R3 ;  /* 0x00000003000085a7 */ /* 0x000ea400080010ff */
[----:B--2---:R-:W-:Y:S05]  /*90a0*/  @!P0 BRA `(.L_x_153) ;  /* 0xfffffffc00f08947 */ /* 0x004fea000383ffff */
[----:B------:R-:W-:Y:S05]  /*90b0*/  BRA `(.L_x_154) ;  /* 0xffffffa8008c7947 */ /* 0x000fea000383ffff */
.L_x_72:
[----:B------:R-:W-:-:S07]  /*90c0*/  MOV R0, UR7 ;  /* 0x0000000700007c02 */ /* 0x000fce0008000f00 */
.L_x_155:
[----:B-1----:R1:W2:Y:S02]  /*90d0*/  SYNCS.PHASECHK.TRANS64.TRYWAIT P0, [R0+URZ], R3 ;  /* 0x00000003000075a7 */ /* 0x0022a400080011ff */
[----:B--2---:R-:W-:Y:S05]  /*90e0*/  @!P0 NANOSLEEP.SYNCS 0x989680 ;  /* 0x009896800000895d */ /* 0x004fea0003900000 */
[----:B------:R-:W2:Y:S02]  /*90f0*/  @!P0 SYNCS.PHASECHK.TRANS64 P0, [R0+URZ], R3 ;  /* 0x00000003000085a7 */ /* 0x000ea400080010ff */
[----:B--2---:R-:W-:Y:S05]  /*9100*/  @!P0 BRA `(.L_x_155) ;  /* 0xfffffffc00f08947 */ /* 0x004fea000383ffff */
[----:B------:R-:W-:Y:S05]  /*9110*/  BRA `(.L_x_156) ;  /* 0xffffffa800987947 */ /* 0x000fea000383ffff */
.L_x_77:
[----:B--2---:R2:W3:Y:S02]  /*9120*/  SYNCS.PHASECHK.TRANS64.TRYWAIT P0, [R0+URZ+0xf0], R3 ;  /* 0x0000f003000075a7 */ /* 0x0044e400080011ff */
[----:B---3--:R-:W-:Y:S05]  /*9130*/  @!P0 NANOSLEEP.SYNCS 0x989680 ;  /* 0x009896800000895d */ /* 0x008fea0003900000 */
[----:B------:R-:W3:Y:S02]  /*9140*/  @!P0 SYNCS.PHASECHK.TRANS64 P0, [R0+URZ+0xf0], R3 ;  /* 0x0000f003000085a7 */ /* 0x000ee400080010ff */
[----:B---3--:R-:W-:Y:S05]  /*9150*/  @!P0 BRA `(.L_x_77) ;  /* 0xfffffffc00f08947 */ /* 0x008fea000383ffff */
[----:B------:R-:W-:Y:S05]  /*9160*/  BRA `(.L_x_157) ;  /* 0xffffffac009c7947 */ /* 0x000fea000383ffff */
.L_x_80:
[----:B------:R-:W-:Y:S07]  /*9170*/  MOV R0, UR7 ;  /* 0x0000000700007c02 */ /* 0x000fee0008000f00 */
.L_x_158:
[----:B--2---:R2:W3:Y:S02]  /*9180*/  SYNCS.PHASECHK.TRANS64.TRYWAIT P0, [R0+URZ+0xe8], R3 ;  /* 0x0000e803000075a7 */ /* 0x0044e400080011ff */
[----:B---3--:R-:W-:Y:S05]  /*9190*/  @!P0 NANOSLEEP.SYNCS 0x989680 ;  /* 0x009896800000895d */ /* 0x008fea0003900000 */
[----:B------:R-:W3:Y:S02]  /*91a0*/  @!P0 SYNCS.PHASECHK.TRANS64 P0, [R0+URZ+0xe8], R3 ;  /* 0x0000e803000085a7 */ /* 0x000ee400080010ff */
[----:B---3--:R-:W-:Y:S05]  /*91b0*/  @!P0 BRA `(.L_x_158) ;  /* 0xfffffffc00f08947 */ /* 0x008fea000383ffff */
[----:B------:R-:W-:Y:S05]  /*91c0*/  BRA `(.L_x_79) ;  /* 0xffffffb0007c7947 */ /* 0x000fea000383ffff */
.L_x_83:
[----:B--2---:R-:W-:Y:S07]  /*91d0*/  MOV R3, UR7 ;  /* 0x0000000700037c02 */ /* 0x004fee0008000f00 */
.L_x_159:
[----:B-1----:R1:W2:Y:S02]  /*91e0*/  SYNCS.PHASECHK.TRANS64.TRYWAIT P0, [R3+URZ+0xd0], R12 ;  /* 0x0000d00c030075a7 */ /* 0x0022a400080011ff */
[----:B--2---:R-:W-:Y:S05]  /*91f0*/  @!P0 NANOSLEEP.SYNCS 0x989680 ;  /* 0x009896800000895d */ /* 0x004fea0003900000 */
[----:B------:R-:W2:Y:S02]  /*9200*/  @!P0 SYNCS.PHASECHK.TRANS64 P0, [R3+URZ+0xd0], R12 ;  /* 0x0000d00c030085a7 */ /* 0x000ea400080010ff */
[----:B--2---:R-:W-:Y:S05]  /*9210*/  @!P0 BRA `(.L_x_159) ;  /* 0xfffffffc00f08947 */ /* 0x004fea000383ffff */
[----:B------:R-:W-:Y:S05]  /*9220*/  BRA `(.L_x_160) ;  /* 0xffffffb000f47947 */ /* 0x000fea000383ffff */
.L_x_84:
[----:B------:R-:W-:Y:S07]  /*9230*/  MOV R3, UR7 ;  /* 0x0000000700037c02 */ /* 0x000fee0008000f00 */
.L_x_161:
[----:B-1----:R1:W2:Y:S02]  /*9240*/  SYNCS.PHASECHK.TRANS64.TRYWAIT P0, [R3+URZ+0xd8], R12 ;  /* 0x0000d80c030075a7 */ /* 0x0022a400080011ff */
[----:B--2---:R-:W-:Y:S05]  /*9250*/  @!P0 NANOSLEEP.SYNCS 0x989680 ;  /* 0x009896800000895d */ /* 0x004fea0003900000 */
[----:B------:R-:W2:Y:S02]  /*9260*/  @!P0 SYNCS.PHASECHK.TRANS64 P0, [R3+URZ+0xd8], R12 ;  /* 0x0000d80c030085a7 */ /* 0x000ea400080010ff */
[----:B--2---:R-:W-:Y:S05]  /*9270*/  @!P0 BRA `(.L_x_161) ;  /* 0xfffffffc00f08947 */ /* 0x004fea000383ffff */
[----:B------:R-:W-:Y:S05]  /*9280*/  BRA `(.L_x_162) ;  /* 0xffffffb400747947 */ /* 0x000fea000383ffff */
.L_x_86:
[----:B------:R-:W-:-:S07]  /*9290*/  MOV R0, UR7 ;  /* 0x0000000700007c02 */ /* 0x000fce0008000f00 */
.L_x_163:
[----:B-1----:R1:W3:Y:S02]  /*92a0*/  SYNCS.PHASECHK.TRANS64.TRYWAIT P0, [R0+URZ+0xd0], R3 ;  /* 0x0000d003000075a7 */ /* 0x0022e400080011ff */
[----:B---3--:R-:W-:Y:S05]  /*92b0*/  @!P0 NANOSLEEP.SYNCS 0x989680 ;  /* 0x009896800000895d */ /* 0x008fea0003900000 */
[----:B------:R-:W3:Y:S02]  /*92c0*/  @!P0 SYNCS.PHASECHK.TRANS64 P0, [R0+URZ+0xd0], R3 ;  /* 0x0000d003000085a7 */ /* 0x000ee400080010ff */
[----:B---3--:R-:W-:Y:S05]  /*92d0*/  @!P0 BRA `(.L_x_163) ;  /* 0xfffffffc00f08947 */ /* 0x008fea000383ffff */
[----:B------:R-:W-:Y:S05]  /*92e0*/  BRA `(.L_x_164) ;  /* 0xffffffb400e47947 */ /* 0x000fea000383ffff */
.L_x_88:
[----:B--2---:R2:W4:Y:S02]  /*92f0*/  SYNCS.PHASECHK.TRANS64.TRYWAIT P0, [R0+URZ+0xf0], R3 ;  /* 0x0000f003000075a7 */ /* 0x00452400080011ff */
[----:B----4-:R-:W-:Y:S05]  /*9300*/  @!P0 NANOSLEEP.SYNCS 0x989680 ;  /* 0x009896800000895d */ /* 0x010fea0003900000 */
[----:B------:R-:W4:Y:S02]  /*9310*/  @!P0 SYNCS.PHASECHK.TRANS64 P0, [R0+URZ+0xf0], R3 ;  /* 0x0000f003000085a7 */ /* 0x000f2400080010ff */
[----:B----4-:R-:W-:Y:S05]  /*9320*/  @!P0 BRA `(.L_x_88) ;  /* 0xfffffffc00f08947 */ /* 0x010fea000383ffff */
[----:B------:R-:W-:Y:S05]  /*9330*/  BRA `(.L_x_165) ;  /* 0xffffffb800b07947 */ /* 0x000fea000383ffff */
.L_x_99:
[----:B-1----:R1:W3:Y:S02]  /*9340*/  SYNCS.PHASECHK.TRANS64.TRYWAIT P1, [R3+URZ+0xc0], R0 ;  /* 0x0000c000030075a7 */ /* 0x0022e400080211ff */
[----:B---3--:R-:W-:Y:S05]  /*9350*/  @!P1 NANOSLEEP.SYNCS 0x989680 ;  /* 0x009896800000995d */ /* 0x008fea0003900000 */
[----:B------:R-:W3:Y:S02]  /*9360*/  @!P1 SYNCS.PHASECHK.TRANS64 P1, [R3+URZ+0xc0], R0 ;  /* 0x0000c000030095a7 */ /* 0x000ee400080210ff */
[----:B---3--:R-:W-:Y:S05]  /*9370*/  @!P1 BRA `(.L_x_99) ;  /* 0xfffffffc00f09947 */ /* 0x008fea000383ffff */
[----:B------:R-:W-:Y:S05]  /*9380*/  BRA `(.L_x_98) ;  /* 0xffffffc400d87947 */ /* 0x000fea000383ffff */
.L_x_101:
[----:B---3--:R3:W4:Y:S02]  /*9390*/  SYNCS.PHASECHK.TRANS64.TRYWAIT P0, [R116+URZ+0x110], R5 ;  /* 0x00011005740075a7 */ /* 0x00872400080011ff */
[----:B----4-:R-:W-:Y:S05]  /*93a0*/  @!P0 NANOSLEEP.SYNCS 0x989680 ;  /* 0x009896800000895d */ /* 0x010fea0003900000 */
[----:B------:R-:W4:Y:S02]  /*93b0*/  @!P0 SYNCS.PHASECHK.TRANS64 P0, [R116+URZ+0x110], R5 ;  /* 0x00011005740085a7 */ /* 0x000f2400080010ff */
[----:B----4-:R-:W-:Y:S05]  /*93c0*/  @!P0 BRA `(.L_x_101) ;  /* 0xfffffffc00f08947 */ /* 0x010fea000383ffff */
[----:B------:R-:W-:Y:S05]  /*93d0*/  BRA `(.L_x_100) ;  /* 0xffffffc800347947 */ /* 0x000fea000383ffff */
.L_x_109:
[----:B--2---:R2:W3:Y:S02]  /*93e0*/  SYNCS.PHASECHK.TRANS64.TRYWAIT P0, [R125+URZ+0xc0], R0 ;  /* 0x0000c0007d0075a7 */ /* 0x0044e400080011ff */
[----:B---3--:R-:W-:Y:S05]  /*93f0*/  @!P0 NANOSLEEP.SYNCS 0x989680 ;  /* 0x009896800000895d */ /* 0x008fea0003900000 */
[----:B------:R-:W3:Y:S02]  /*9400*/  @!P0 SYNCS.PHASECHK.TRANS64 P0, [R125+URZ+0xc0], R0 ;  /* 0x0000c0007d0085a7 */ /* 0x000ee400080010ff */
[----:B---3--:R-:W-:Y:S05]  /*9410*/  @!P0 BRA `(.L_x_109) ;  /* 0xfffffffc00f08947 */ /* 0x008fea000383ffff */
[----:B------:R-:W-:Y:S05]  /*9420*/  BRA `(.L_x_108) ;  /* 0xffffffdc00387947 */ /* 0x000fea000383ffff */
        .weak           $__internal_0_$__cuda_sm10x_tcgen05_guardrail_trap_col_being_dealloced_not_returned_by_alloc
        .type           $__internal_0_$__cuda_sm10x_tcgen05_guardrail_trap_col_being_dealloced_not_returned_by_alloc,@function
        .size           $__internal_0_$__cuda_sm10x_tcgen05_guardrail_trap_col_being_dealloced_not_returned_by_alloc,($__internal_1_$__cuda_sm10x_tcgen05_guardrail_trap_phase_invalid_during_alloc - $__internal_0_$__cuda_sm10x_tcgen05_guardrail_trap_col_being_dealloced_not_returned_by_alloc)
$__internal_0_$__cuda_sm10x_tcgen05_guardrail_trap_col_being_dealloced_not_returned_by_alloc:
[----:B------:R-:W-:Y:S05]  /*9430*/  BPT.TRAP 0x1 ;  /* 0x000000040000795c */ /* 0x000fea0000300000 */
[----:B------:R-:W-:-:S04]  /*9440*/  HFMA2 R3, -RZ, RZ, 0, 0 ;  /* 0x00000000ff037431 */ /* 0x000fc800000001ff */
[----:B------:R-:W-:Y:S05]  /*9450*/  RET.REL.NODEC R2 `(_ZN7cutlass13device_kernelINS_4gemm6kernel13GemmUniversalIN4cute5tupleIJiiiiEEENS1_10collective13CollectiveMmaINS1_35MainloopSm100TmaUmmaWarpSpecializedILi12ELi2ELi4ENS5_IJNS4_1CILi1EEESB_SB_EEEEENS5_IJNSA_ILi128EEESE_NSA_ILi64EEEEEEaNS5_IJSB_llEEEaNS5_IJlSB_lEEENS4_8TiledMMAINS4_8MMA_AtomIJNS4_15SM100_MMA_S8_SSIaaiLi128ELi128ELNS4_4UMMA5MajorE1ELSN_0ELNSM_8SaturateE0EEEEEENS4_6LayoutISC_NS5_IJNSA_ILi0EEESS_SS_EEEEENS5_IJNS4_10UnderscoreESV_SV_EEEEENS4_13SM90_TMA_LOADENS4_14ComposedLayoutINS4_7SwizzleILi3ELi4ELi3EEENS4_18smem_ptr_flag_bitsILi8EEENSR_INS5_IJSE_NSA_ILi8EEEEEENS5_IJSB_SE_EEEEEEEvNS4_8identityESY_NSZ_INS10_ILi2ELi4ELi3EEES13_NSR_INS5_IJS14_SF_EEENS5_IJSF_SB_EEEEEEEvS19_EENS_8epilogue10collective18CollectiveEpilogueINS1G_23Sm100TmaWarpSpecializedILi2ELi2ELi64ELb0ELb0EEEJSG_NS5_IJNSR_ISE_SB_EENSR_ISF_SB_EEEEEaSI_aSI_NS1G_6fusion15FusionCallbacksIS1K_NS1O_17LinearCombinationIaiaiLNS_15FloatRoundStyleE2EEESG_S1N_JEEENS4_5SM1004TMEM4LOAD26SM100_TMEM_LOAD_32dp32b64xESY_S1E_NS4_39AutoVectorizingCopyWithAssumedAlignmentILi128EEENS4_14SM90_TMA_STOREES1E_S1Z_S1Z_EEEvvEEEEvNT_6ParamsE) ;  /* 0xffffff6802e87950 */ /* 0x000fea0003c3ffff */
        .weak           $__internal_1_$__cuda_sm10x_tcgen05_guardrail_trap_phase_invalid_during_alloc
        .type           $__internal_1_$__cuda_sm10x_tcgen05_guardrail_trap_phase_invalid_during_alloc,@function
        .size           $__internal_1_$__cuda_sm10x_tcgen05_guardrail_trap_phase_invalid_during_alloc,($__internal_2_$__cuda_sm10x_tcgen05_guardrail_trap_unallocated_columns_being_dealloced - $__internal_1_$__cuda_sm10x_tcgen05_guardrail_trap_phase_invalid_during_alloc)
$__internal_1_$__cuda_sm10x_tcgen05_guardrail_trap_phase_invalid_during_alloc:
[----:B------:R-:W-:Y:S05]  /*9460*/  BPT.TRAP 0x1 ;  /* 0x000000040000795c */ /* 0x000fea0000300000 */
[----:B------:R-:W-:-:S04]  /*9470*/  MOV R3, 0x0 ;  /* 0x0000000000037802 */ /* 0x000fc80000000f00 */
[----:B------:R-:W-:Y:S05]  /*9480*/  RET.REL.NODEC R2 `(_ZN7cutlass13device_kernelINS_4gemm6kernel13GemmUniversalIN4cute5tupleIJiiiiEEENS1_10collective13CollectiveMmaINS1_35MainloopSm100TmaUmmaWarpSpecializedILi12ELi2ELi4ENS5_IJNS4_1CILi1EEESB_SB_EEEEENS5_IJNSA_ILi128EEESE_NSA_ILi64EEEEEEaNS5_IJSB_llEEEaNS5_IJlSB_lEEENS4_8TiledMMAINS4_8MMA_AtomIJNS4_15SM100_MMA_S8_SSIaaiLi128ELi128ELNS4_4UMMA5MajorE1ELSN_0ELNSM_8SaturateE0EEEEEENS4_6LayoutISC_NS5_IJNSA_ILi0EEESS_SS_EEEEENS5_IJNS4_10UnderscoreESV_SV_EEEEENS4_13SM90_TMA_LOADENS4_14ComposedLayoutINS4_7SwizzleILi3ELi4ELi3EEENS4_18smem_ptr_flag_bitsILi8EEENSR_INS5_IJSE_NSA_ILi8EEEEEENS5_IJSB_SE_EEEEEEEvNS4_8identityESY_NSZ_INS10_ILi2ELi4ELi3EEES13_NSR_INS5_IJS14_SF_EEENS5_IJSF_SB_EEEEEEEvS19_EENS_8epilogue10collective18CollectiveEpilogueINS1G_23Sm100TmaWarpSpecializedILi2ELi2ELi64ELb0ELb0EEEJSG_NS5_IJNSR_ISE_SB_EENSR_ISF_SB_EEEEEaSI_aSI_NS1G_6fusion15FusionCallbacksIS1K_NS1O_17LinearCombinationIaiaiLNS_15FloatRoundStyleE2EEESG_S1N_JEEENS4_5SM1004TMEM4LOAD26SM100_TMEM_LOAD_32dp32b64xESY_S1E_NS4_39AutoVectorizingCopyWithAssumedAlignmentILi128EEENS4_14SM90_TMA_STOREES1E_S1Z_S1Z_EEEvvEEEEvNT_6ParamsE) ;  /* 0xffffff6802dc7950 */ /* 0x000fea0003c3ffff */
        .weak           $__internal_2_$__cuda_sm10x_tcgen05_guardrail_trap_unallocated_columns_being_dealloced
        .type           $__internal_2_$__cuda_sm10x_tcgen05_guardrail_trap_unallocated_columns_being_dealloced,@function
        .size           $__internal_2_$__cuda_sm10x_tcgen05_guardrail_trap_unallocated_columns_being_dealloced,(.L_x_167 - $__internal_2_$__cuda_sm10x_tcgen05_guardrail_trap_unallocated_columns_being_dealloced)
$__internal_2_$__cuda_sm10x_tcgen05_guardrail_trap_unallocated_columns_being_dealloced:
[----:B------:R-:W-:Y:S05]  /*9490*/  BPT.TRAP 0x1 ;  /* 0x000000040000795c */ /* 0x000fea0000300000 */
[----:B------:R-:W-:-:S04]  /*94a0*/  HFMA2 R3, -RZ, RZ, 0, 0 ;  /* 0x00000000ff037431 */ /* 0x000fc800000001ff */
[----:B------:R-:W-:Y:S05]  /*94b0*/  RET.REL.NODEC R2 `(_ZN7cutlass13device_kernelINS_4gemm6kernel13GemmUniversalIN4cute5tupleIJiiiiEEENS1_10collective13CollectiveMmaINS1_35MainloopSm100TmaUmmaWarpSpecializedILi12ELi2ELi4ENS5_IJNS4_1CILi1EEESB_SB_EEEEENS5_IJNSA_ILi128EEESE_NSA_ILi64EEEEEEaNS5_IJSB_llEEEaNS5_IJlSB_lEEENS4_8TiledMMAINS4_8MMA_AtomIJNS4_15SM100_MMA_S8_SSIaaiLi128ELi128ELNS4_4UMMA5MajorE1ELSN_0ELNSM_8SaturateE0EEEEEENS4_6LayoutISC_NS5_IJNSA_ILi0EEESS_SS_EEEEENS5_IJNS4_10UnderscoreESV_SV_EEEEENS4_13SM90_TMA_LOADENS4_14ComposedLayoutINS4_7SwizzleILi3ELi4ELi3EEENS4_18smem_ptr_flag_bitsILi8EEENSR_INS5_IJSE_NSA_ILi8EEEEEENS5_IJSB_SE_EEEEEEEvNS4_8identityESY_NSZ_INS10_ILi2ELi4ELi3EEES13_NSR_INS5_IJS14_SF_EEENS5_IJSF_SB_EEEEEEEvS19_EENS_8epilogue10collective18CollectiveEpilogueINS1G_23Sm100TmaWarpSpecializedILi2ELi2ELi64ELb0ELb0EEEJSG_NS5_IJNSR_ISE_SB_EENSR_ISF_SB_EEEEEaSI_aSI_NS1G_6fusion15FusionCallbacksIS1K_NS1O_17LinearCombinationIaiaiLNS_15FloatRoundStyleE2EEESG_S1N_JEEENS4_5SM1004TMEM4LOAD26SM100_TMEM_LOAD_32dp32b64xESY_S1E_NS4_39AutoVectorizingCopyWithAssumedAlignmentILi128EEENS4_14SM90_TMA_STOREES1E_S1Z_S1Z_EEEvvEEEEvNT_6ParamsE) ;  /* 0xffffff6802d07950 */ /* 0x000fea0003c3ffff */
.L_x_166:
[----:B------:R-:W-:-:S00]  /*94c0*/  BRA `(.L_x_166) ;  /* 0xfffffffc00fc7947 */ /* 0x000fc0000383ffff */
[----:B------:R-:W-:-:S00]  /*94d0*/  NOP ;  /* 0x0000000000007918 */ /* 0x000fc00000000000 */
        /* <DEDUP_REMOVED lines=10> */
.L_x_167:


//--------------------- .nv.global.init           --------------------------
	.section	.nv.global.init,"aw",@progbits
.nv.global.init:
	.type		$str$27,@object
	.size		$str$27,($str$28 - $str$27)
$str$27:
        /*0000*/ 	.byte	0x28, 0x61, 0x64, 0x64, 0x72, 0x65, 0x73, 0x73, 0x20, 0x26, 0x20, 0x6d, 0x61, 0x73, 0x6b, 0x29
        /*0010*/ 	.byte	0x20, 0x3d, 0x3d, 0x20, 0x30, 0x00
	.type		$str$28,@object
	.size		$str$28,($str$26 - $str$28)
$str$28:
        /*0016*/ 	.byte	0x2f, 0x74, 0x6d, 0x70, 0x2f, 0x63, 0x75, 0x74, 0x6c, 0x61, 0x73, 0x73, 0x5f, 0x73, 0x77, 0x65
        /*0026*/ 	.byte	0x65, 0x70, 0x5f, 0x73, 0x72, 0x63, 0x2f, 0x69, 0x6e, 0x63, 0x6c, 0x75, 0x64, 0x65, 0x2f, 0x63
        /*0036*/ 	.byte	0x75, 0x74, 0x65, 0x2f, 0x70, 0x6f, 0x69, 0x6e, 0x74, 0x65, 0x72, 0x5f, 0x66, 0x6c, 0x61, 0x67
        /*0046*/ 	.byte	0x67, 0x65, 0x64, 0x2e, 0x68, 0x70, 0x70, 0x00
	.type		$str$26,@object
	.size		$str$26,($str$25 - $str$26)
$str$26:
        /*004e*/ 	.byte	0x2f, 0x74, 0x6d, 0x70, 0x2f, 0x63, 0x75, 0x74, 0x6c, 0x61, 0x73, 0x73, 0x5f, 0x73, 0x77, 0x65
        /*005e*/ 	.byte	0x65, 0x70, 0x5f, 0x73, 0x72, 0x63, 0x2f, 0x69, 0x6e, 0x63, 0x6c, 0x75, 0x64, 0x65, 0x2f, 0x63
        /*006e*/ 	.byte	0x75, 0x74, 0x65, 0x2f, 0x61, 0x74, 0x6f, 0x6d, 0x2f, 0x63, 0x6f, 0x70, 0x79, 0x5f, 0x74, 0x72
        /*007e*/ 	.byte	0x61, 0x69, 0x74, 0x73, 0x5f, 0x73, 0x6d, 0x31, 0x30, 0x30, 0x2e, 0x68, 0x70, 0x70, 0x00
	.type		$str$25,@object
	.size		$str$25,(__unnamed_1 - $str$25)
$str$25:
        /*008d*/ 	.byte	0x28, 0x28, 0x75, 0x69, 0x6e, 0x74, 0x33, 0x32, 0x5f, 0x74, 0x28, 0x74, 0x68, 0x72, 0x65, 0x61
        /*009d*/ 	.byte	0x64, 0x49, 0x64, 0x78, 0x2e, 0x78, 0x29, 0x20, 0x2f, 0x20, 0x33, 0x32, 0x29, 0x20, 0x25, 0x20
        /*00ad*/ 	.byte	0x34, 0x29, 0x20, 0x3d, 0x3d, 0x20, 0x28, 0x28, 0x28, 0x74, 0x6d, 0x65, 0x6d, 0x5f, 0x61, 0x64
        /*00bd*/ 	.byte	0x64, 0x72, 0x20, 0x3e, 0x3e, 0x20, 0x31, 0x36, 0x29, 0x20, 0x2f, 0x20, 0x33, 0x32, 0x29, 0x20
        /*00cd*/ 	.byte	0x25, 0x20, 0x34, 0x29, 0x00
	.type		__unnamed_1,@object
	.size		__unnamed_1,(__unnamed_2 - __unnamed_1)
__unnamed_1:
        /*00d2*/ 	.byte	0x61, 0x75, 0x74, 0x6f, 0x20, 0x63, 0x75, 0x74, 0x65, 0x3a, 0x3a, 0x61, 0x73, 0x5f, 0x70, 0x6f
        /* <DEDUP_REMOVED lines=24> */
        /*0262*/ 	.byte	0x5d, 0x00
	.type		__unnamed_2,@object
	.size		__unnamed_2,(.L_2 - __unnamed_2)
__unnamed_2:
        /* <DEDUP_REMOVED lines=42> */
        /*0504*/ 	.byte	0x43, 0x3c, 0x30, 0x3e, 0x3e, 0x3e, 0x3e, 0x5d, 0x00
.L_2:


//--------------------- .nv.shared._ZN7cutlass13device_kernelINS_4gemm6kernel13GemmUniversalIN4cute5tupleIJiiiiEEENS1_10collective13CollectiveMmaINS1_35MainloopSm100TmaUmmaWarpSpecializedILi12ELi2ELi4ENS5_IJNS4_1CILi1EEESB_SB_EEEEENS5_IJNSA_ILi128EEESE_NSA_ILi64EEEEEEaNS5_IJSB_llEEEaNS5_IJlSB_lEEENS4_8TiledMMAINS4_8MMA_AtomIJNS4_15SM100_MMA_S8_SSIaaiLi128ELi128ELNS4_4UMMA5MajorE1ELSN_0ELNSM_8SaturateE0EEEEEENS4_6LayoutISC_NS5_IJNSA_ILi0EEESS_SS_EEEEENS5_IJNS4_10UnderscoreESV_SV_EEEEENS4_13SM90_TMA_LOADENS4_14ComposedLayoutINS4_7SwizzleILi3ELi4ELi3EEENS4_18smem_ptr_flag_bitsILi8EEENSR_INS5_IJSE_NSA_ILi8EEEEEENS5_IJSB_SE_EEEEEEEvNS4_8identityESY_NSZ_INS10_ILi2ELi4ELi3EEES13_NSR_INS5_IJS14_SF_EEENS5_IJSF_SB_EEEEEEEvS19_EENS_8epilogue10collective18CollectiveEpilogueINS1G_23Sm100TmaWarpSpecializedILi2ELi2ELi64ELb0ELb0EEEJSG_NS5_IJNSR_ISE_SB_EENSR_ISF_SB_EEEEEaSI_aSI_NS1G_6fusion15FusionCallbacksIS1K_NS1O_17LinearCombinationIaiaiLNS_15FloatRoundStyleE2EEESG_S1N_JEEENS4_5SM1004TMEM4LOAD26SM100_TMEM_LOAD_32dp32b64xESY_S1E_NS4_39AutoVectorizingCopyWithAssumedAlignmentILi128EEENS4_14SM90_TMA_STOREES1E_S1Z_S1Z_EEEvvEEEEvNT_6ParamsE --------------------------
	.section	.nv.shared._ZN7cutlass13device_kernelINS_4gemm6kernel13GemmUniversalIN4cute5tupleIJiiiiEEENS1_10collective13CollectiveMmaINS1_35MainloopSm100TmaUmmaWarpSpecializedILi12ELi2ELi4ENS5_IJNS4_1CILi1EEESB_SB_EEEEENS5_IJNSA_ILi128EEESE_NSA_ILi64EEEEEEaNS5_IJSB_llEEEaNS5_IJlSB_lEEENS4_8TiledMMAINS4_8MMA_AtomIJNS4_15SM100_MMA_S8_SSIaaiLi128ELi128ELNS4_4UMMA5MajorE1ELSN_0ELNSM_8SaturateE0EEEEEENS4_6LayoutISC_NS5_IJNSA_ILi0EEESS_SS_EEEEENS5_IJNS4_10UnderscoreESV_SV_EEEEENS4_13SM90_TMA_LOADENS4_14ComposedLayoutINS4_7SwizzleILi3ELi4ELi3EEENS4_18smem_ptr_flag_bitsILi8EEENSR_INS5_IJSE_NSA_ILi8EEEEEENS5_IJSB_SE_EEEEEEEvNS4_8identityESY_NSZ_INS10_ILi2ELi4ELi3EEES13_NSR_INS5_IJS14_SF_EEENS5_IJSF_SB_EEEEEEEvS19_EENS_8epilogue10collective18CollectiveEpilogueINS1G_23Sm100TmaWarpSpecializedILi2ELi2ELi64ELb0ELb0EEEJSG_NS5_IJNSR_ISE_SB_EENSR_ISF_SB_EEEEEaSI_aSI_NS1G_6fusion15FusionCallbacksIS1K_NS1O_17LinearCombinationIaiaiLNS_15FloatRoundStyleE2EEESG_S1N_JEEENS4_5SM1004TMEM4LOAD26SM100_TMEM_LOAD_32dp32b64xESY_S1E_NS4_39AutoVectorizingCopyWithAssumedAlignmentILi128EEENS4_14SM90_TMA_STOREES1E_S1Z_S1Z_EEEvvEEEEvNT_6ParamsE,"aw",@nobits
	.sectionflags	@""
	.align	16
	.zero		1024


//--------------------- .nv.shared.reserved.0     --------------------------
	.section	.nv.shared.reserved.0,"aw",@nobits
	.weak		__nv_reservedSMEM_offset_0_alias
	.size		__nv_reservedSMEM_offset_0_alias, 0, 64
	.other		__nv_reservedSMEM_offset_0_alias,@"STO_CUDA_RESERVED_SHARED STV_DEFAULT"
__nv_reservedSMEM_offset_0_alias:
	.zero		0
.nv.shared.reserved.0:
	.zero		64
	.weak		__nv_reservedSMEM_tcgen05_partition
	.type		__nv_reservedSMEM_tcgen05_partition,@object
	.size		__nv_reservedSMEM_tcgen05_partition,(.L_0 - __nv_reservedSMEM_tcgen05_partition)
__nv_reservedSMEM_tcgen05_partition:
	.zero		32
.L_0:


//--------------------- .nv.global                --------------------------
	.section	.nv.global,"aw",@nobits
.nv.global:
	.type		_ZN40_INTERNAL_5334f27e_4_k_cu_90712048_345034cute1_E,@object
	.size		_ZN40_INTERNAL_5334f27e_4_k_cu_90712048_345034cute1_E,(_ZN40_INTERNAL_5334f27e_4_k_cu_90712048_345034cuda3std3__45__cpo6cbeginE - _ZN40_INTERNAL_5334f27e_4_k_cu_90712048_345034cute1_E)
_ZN40_INTERNAL_5334f27e_4_k_cu_90712048_345034cute1_E:
	.zero		1
	.type		_ZN40_INTERNAL_5334f27e_4_k_cu_90712048_345034cuda3std3__45__cpo6cbeginE,@object
	.size		_ZN40_INTERNAL_5334f27e_4_k_cu_90712048_345034cuda3std3__45__cpo6cbeginE,(_ZN40_INTERNAL_5334f27e_4_k_cu_90712048_345034cuda3std3__48in_placeE - _ZN40_INTERNAL_5334f27e_4_k_cu_90712048_345034cuda3std3__45__cpo6cbeginE)
_ZN40_INTERNAL_5334f27e_4_k_cu_90712048_345034cuda3std3__45__cpo6cbeginE:
	.zero		1
	.type		_ZN40_INTERNAL_5334f27e_4_k_cu_90712048_345034cuda3std3__48in_placeE,@object
	.size		_ZN40_INTERNAL_5334f27e_4_k_cu_90712048_345034cuda3std3__48in_placeE,(_ZN40_INTERNAL_5334f27e_4_k_cu_90712048_345034cuda3std6ranges3__45__cpo9iter_moveE - _ZN40_INTERNAL_5334f27e_4_k_cu_90712048_345034cuda3std3__48in_placeE)
_ZN40_INTERNAL_5334f27e_4_k_cu_90712048_345034cuda3std3__48in_placeE:
	.zero		1
	.type		_ZN40_INTERNAL_5334f27e_4_k_cu_90712048_345034cuda3std6ranges3__45__cpo9iter_moveE,@object
	.size		_ZN40_INTERNAL_5334f27e_4_k_cu_90712048_345034cuda3std6ranges3__45__cpo9iter_moveE,(_ZN40_INTERNAL_5334f27e_4_k_cu_90712048_345034cuda3std3__45__cpo5beginE - _ZN40_INTERNAL_5334f27e_4_k_cu_90712048_345034cuda3std6ranges3__45__cpo9iter_moveE)
_ZN40_INTERNAL_5334f27e_4_k_cu_90712048_345034cuda3std6ranges3__45__cpo9iter_moveE:
	.zero		1
	.type		_ZN40_INTERNAL_5334f27e_4_k_cu_90712048_345034cuda3std3__45__cpo5beginE,@object
	.size		_ZN40_INTERNAL_5334f27e_4_k_cu_90712048_345034cuda3std3__45__cpo5beginE,(_ZN40_INTERNAL_5334f27e_4_k_cu_90712048_345034cuda3std3__442_GLOBAL__N__5334f27e_4_k_cu_90712048_345036ignoreE - _ZN40_INTERNAL_5334f27e_4_k_cu_90712048_345034cuda3std3__45__cpo5beginE)
_ZN40_INTERNAL_5334f27e_4_k_cu_90712048_345034cuda3std3__45__cpo5beginE:
	.zero		1
	.type		_ZN40_INTERNAL_5334f27e_4_k_cu_90712048_345034cuda3std3__442_GLOBAL__N__5334f27e_4_k_cu_90712048_345036ignoreE,@object
	.size		_ZN40_INTERNAL_5334f27e_4_k_cu_90712048_345034cuda3std3__442_GLOBAL__N__5334f27e_4_k_cu_90712048_345036ignoreE,(_ZN40_INTERNAL_5334f27e_4_k_cu_90712048_345034cute7productE - _ZN40_INTERNAL_5334f27e_4_k_cu_90712048_345034cuda3std3__442_GLOBAL__N__5334f27e_4_k_cu_90712048_345036ignoreE)
_ZN40_INTERNAL_5334f27e_4_k_cu_90712048_345034cuda3std3__442_GLOBAL__N__5334f27e_4_k_cu_90712048_345036ignoreE:
	.zero		1
	.type		_ZN40_INTERNAL_5334f27e_4_k_cu_90712048_345034cute7productE,@object
	.size		_ZN40_INTERNAL_5334f27e_4_k_cu_90712048_345034cute7productE,(_ZN40_INTERNAL_5334f27e_4_k_cu_90712048_345034cuda3std3__45__cpo3endE - _ZN40_INTERNAL_5334f27e_4_k_cu_90712048_345034cute7productE)
_ZN40_INTERNAL_5334f27e_4_k_cu_90712048_345034cute7productE:
	.zero		1
	.type		_ZN40_INTERNAL_5334f27e_4_k_cu_90712048_345034cuda3std3__45__cpo3endE,@object
	.size		_ZN40_INTERNAL_5334f27e_4_k_cu_90712048_345034cuda3std3__45__cpo3endE,(_ZN40_INTERNAL_5334f27e_4_k_cu_90712048_345034cuda3std3__419piecewise_constructE - _ZN40_INTERNAL_5334f27e_4_k_cu_90712048_345034cuda3std3__45__cpo3endE)
_ZN40_INTERNAL_5334f27e_4_k_cu_90712048_345034cuda3std3__45__cpo3endE:
	.zero		1
	.type		_ZN40_INTERNAL_5334f27e_4_k_cu_90712048_345034cuda3std3__419piecewise_constructE,@object
	.size		_ZN40_INTERNAL_5334f27e_4_k_cu_90712048_345034cuda3std3__419piecewise_constructE,(_ZN40_INTERNAL_5334f27e_4_k_cu_90712048_345034cuda3std3__45__cpo4cendE - _ZN40_INTERNAL_5334f27e_4_k_cu_90712048_345034cuda3std3__419piecewise_constructE)
_ZN40_INTERNAL_5334f27e_4_k_cu_90712048_345034cuda3std3__419piecewise_constructE:
	.zero		1
	.type		_ZN40_INTERNAL_5334f27e_4_k_cu_90712048_345034cuda3std3__45__cpo4cendE,@object
	.size		_ZN40_INTERNAL_5334f27e_4_k_cu_90712048_345034cuda3std3__45__cpo4cendE,(_ZN40_INTERNAL_5334f27e_4_k_cu_90712048_345034cuda3std6ranges3__45__cpo4swapE - _ZN40_INTERNAL_5334f27e_4_k_cu_90712048_345034cuda3std3__45__cpo4cendE)
_ZN40_INTERNAL_5334f27e_4_k_cu_90712048_345034cuda3std3__45__cpo4cendE:
	.zero		1
	.type		_ZN40_INTERNAL_5334f27e_4_k_cu_90712048_345034cuda3std6ranges3__45__cpo4swapE,@object
	.size		_ZN40_INTERNAL_5334f27e_4_k_cu_90712048_345034cuda3std6ranges3__45__cpo4swapE,(.L_10 - _ZN40_INTERNAL_5334f27e_4_k_cu_90712048_345034cuda3std6ranges3__45__cpo4swapE)
_ZN40_INTERNAL_5334f27e_4_k_cu_90712048_345034cuda3std6ranges3__45__cpo4swapE:
	.zero		1
.L_10:


//--------------------- .nv.constant0._ZN7cutlass13device_kernelINS_4gemm6kernel13GemmUniversalIN4cute5tupleIJiiiiEEENS1_10collective13CollectiveMmaINS1_35MainloopSm100TmaUmmaWarpSpecializedILi12ELi2ELi4ENS5_IJNS4_1CILi1EEESB_SB_EEEEENS5_IJNSA_ILi128EEESE_NSA_ILi64EEEEEEaNS5_IJSB_llEEEaNS5_IJlSB_lEEENS4_8TiledMMAINS4_8MMA_AtomIJNS4_15SM100_MMA_S8_SSIaaiLi128ELi128ELNS4_4UMMA5MajorE1ELSN_0ELNSM_8SaturateE0EEEEEENS4_6LayoutISC_NS5_IJNSA_ILi0EEESS_SS_EEEEENS5_IJNS4_10UnderscoreESV_SV_EEEEENS4_13SM90_TMA_LOADENS4_14ComposedLayoutINS4_7SwizzleILi3ELi4ELi3EEENS4_18smem_ptr_flag_bitsILi8EEENSR_INS5_IJSE_NSA_ILi8EEEEEENS5_IJSB_SE_EEEEEEEvNS4_8identityESY_NSZ_INS10_ILi2ELi4ELi3EEES13_NSR_INS5_IJS14_SF_EEENS5_IJSF_SB_EEEEEEEvS19_EENS_8epilogue10collective18CollectiveEpilogueINS1G_23Sm100TmaWarpSpecializedILi2ELi2ELi64ELb0ELb0EEEJSG_NS5_IJNSR_ISE_SB_EENSR_ISF_SB_EEEEEaSI_aSI_NS1G_6fusion15FusionCallbacksIS1K_NS1O_17LinearCombinationIaiaiLNS_15FloatRoundStyleE2EEESG_S1N_JEEENS4_5SM1004TMEM4LOAD26SM100_TMEM_LOAD_32dp32b64xESY_S1E_NS4_39AutoVectorizingCopyWithAssumedAlignmentILi128EEENS4_14SM90_TMA_STOREES1E_S1Z_S1Z_EEEvvEEEEvNT_6ParamsE --------------------------
	.section	.nv.constant0._ZN7cutlass13device_kernelINS_4gemm6kernel13GemmUniversalIN4cute5tupleIJiiiiEEENS1_10collective13CollectiveMmaINS1_35MainloopSm100TmaUmmaWarpSpecializedILi12ELi2ELi4ENS5_IJNS4_1CILi1EEESB_SB_EEEEENS5_IJNSA_ILi128EEESE_NSA_ILi64EEEEEEaNS5_IJSB_llEEEaNS5_IJlSB_lEEENS4_8TiledMMAINS4_8MMA_AtomIJNS4_15SM100_MMA_S8_SSIaaiLi128ELi128ELNS4_4UMMA5MajorE1ELSN_0ELNSM_8SaturateE0EEEEEENS4_6LayoutISC_NS5_IJNSA_ILi0EEESS_SS_EEEEENS5_IJNS4_10UnderscoreESV_SV_EEEEENS4_13SM90_TMA_LOADENS4_14ComposedLayoutINS4_7SwizzleILi3ELi4ELi3EEENS4_18smem_ptr_flag_bitsILi8EEENSR_INS5_IJSE_NSA_ILi8EEEEEENS5_IJSB_SE_EEEEEEEvNS4_8identityESY_NSZ_INS10_ILi2ELi4ELi3EEES13_NSR_INS5_IJS14_SF_EEENS5_IJSF_SB_EEEEEEEvS19_EENS_8epilogue10collective18CollectiveEpilogueINS1G_23Sm100TmaWarpSpecializedILi2ELi2ELi64ELb0ELb0EEEJSG_NS5_IJNSR_ISE_SB_EENSR_ISF_SB_EEEEEaSI_aSI_NS1G_6fusion15FusionCallbacksIS1K_NS1O_17LinearCombinationIaiaiLNS_15FloatRoundStyleE2EEESG_S1N_JEEENS4_5SM1004TMEM4LOAD26SM100_TMEM_LOAD_32dp32b64xESY_S1E_NS4_39AutoVectorizingCopyWithAssumedAlignmentILi128EEENS4_14SM90_TMA_STOREES1E_S1Z_S1Z_EEEvvEEEEvNT_6ParamsE,"a",@progbits
	.sectionflags	@""
	.align	4
.nv.constant0._ZN7cutlass13device_kernelINS_4gemm6kernel13GemmUniversalIN4cute5tupleIJiiiiEEENS1_10collective13CollectiveMmaINS1_35MainloopSm100TmaUmmaWarpSpecializedILi12ELi2ELi4ENS5_IJNS4_1CILi1EEESB_SB_EEEEENS5_IJNSA_ILi128EEESE_NSA_ILi64EEEEEEaNS5_IJSB_llEEEaNS5_IJlSB_lEEENS4_8TiledMMAINS4_8MMA_AtomIJNS4_15SM100_MMA_S8_SSIaaiLi128ELi128ELNS4_4UMMA5MajorE1ELSN_0ELNSM_8SaturateE0EEEEEENS4_6LayoutISC_NS5_IJNSA_ILi0EEESS_SS_EEEEENS5_IJNS4_10UnderscoreESV_SV_EEEEENS4_13SM90_TMA_LOADENS4_14ComposedLayoutINS4_7SwizzleILi3ELi4ELi3EEENS4_18smem_ptr_flag_bitsILi8EEENSR_INS5_IJSE_NSA_ILi8EEEEEENS5_IJSB_SE_EEEEEEEvNS4_8identityESY_NSZ_INS10_ILi2ELi4ELi3EEES13_NSR_INS5_IJS14_SF_EEENS5_IJSF_SB_EEEEEEEvS19_EENS_8epilogue10collective18CollectiveEpilogueINS1G_23Sm100TmaWarpSpecializedILi2ELi2ELi64ELb0ELb0EEEJSG_NS5_IJNSR_ISE_SB_EENSR_ISF_SB_EEEEEaSI_aSI_NS1G_6fusion15FusionCallbacksIS1K_NS1O_17LinearCombinationIaiaiLNS_15FloatRoundStyleE2EEESG_S1N_JEEENS4_5SM1004TMEM4LOAD26SM100_TMEM_LOAD_32dp32b64xESY_S1E_NS4_39AutoVectorizingCopyWithAssumedAlignmentILi128EEENS4_14SM90_TMA_STOREES1E_S1Z_S1Z_EEEvvEEEEvNT_6ParamsE:
	.zero		2944


//--------------------- SYMBOLS --------------------------

	.type		.nv.reservedSmem.offset0,@object
	.size		.nv.reservedSmem.offset0,0x4
	.type		.nv.reservedSmem.cap,@object
	.size		.nv.reservedSmem.cap,0x4
	.type		__assertfail,@function
